// auto-generated by cutlass_sweep.gemm — config: {"arch": "sm_100", "cluster_m": 1, "cluster_n": 1, "dtype": "fp32", "dtype_b": "fp32", "layout": "nt", "stages": 4, "tile_k": 64, "tile_m": 64, "tile_n": 128}
#include "cutlass/cutlass.h"
#include "cutlass/gemm/collective/collective_builder.hpp"
#include "cutlass/gemm/device/gemm_universal_adapter.h"
#include "cutlass/gemm/kernel/gemm_universal.hpp"
#include "cutlass/epilogue/collective/collective_builder.hpp"

using ElemA = float;
using ElemB = float;
using ElemCD = float;
using Acc  = float;
using TileShape    = cute::Shape<cute::_64, cute::_128, cute::_64>;
using ClusterShape = cute::Shape<cute::_1, cute::_1, cute::_1>;

using CollectiveEpilogue = typename cutlass::epilogue::collective::CollectiveBuilder<
    cutlass::arch::Sm100, cutlass::arch::OpClassTensorOp,
    TileShape, ClusterShape,
    cutlass::epilogue::collective::EpilogueTileAuto,
    Acc, Acc,
    ElemCD, cutlass::layout::RowMajor, 128 / cutlass::sizeof_bits<ElemCD>::value,
    ElemCD, cutlass::layout::RowMajor, 128 / cutlass::sizeof_bits<ElemCD>::value,
    cutlass::epilogue::collective::EpilogueScheduleAuto
  >::CollectiveOp;

using CollectiveMainloop = typename cutlass::gemm::collective::CollectiveBuilder<
    cutlass::arch::Sm100, cutlass::arch::OpClassTensorOp,
    ElemA, cutlass::layout::RowMajor, 128 / cutlass::sizeof_bits<ElemA>::value,
    ElemB, cutlass::layout::ColumnMajor, 128 / cutlass::sizeof_bits<ElemB>::value,
    Acc,
    TileShape, ClusterShape,
    cutlass::gemm::collective::StageCount<4>,
    cutlass::gemm::collective::KernelScheduleAuto
  >::CollectiveOp;

using GemmKernel = cutlass::gemm::kernel::GemmUniversal<
    cute::Shape<int,int,int,int>,
    CollectiveMainloop,
    CollectiveEpilogue
>;
using Gemm = cutlass::gemm::device::GemmUniversalAdapter<GemmKernel>;

// Force the device kernel symbol into the cubin without needing a host main.
auto* _anchor = &cutlass::device_kernel<GemmKernel>;


// ===== COMPILED SASS (sm_100a) =====

	.target	sm_100a

	.elftype	@"ET_EXEC"


//--------------------- .note.nv.tkinfo           --------------------------
	.section	.note.nv.tkinfo,"",@"SHT_NOTE"
	.sectionflags	@"SHF_NOTE_NV_TKINFO"
	.tkinfo
        /*0018*/ 	.word	0x00000002
        /*0030*/ 	.string	""
        /*0030*/ 	.string	"ptxas"
        /*0030*/ 	.string	"Cuda compilation tools, release 13.0, V13.0.88"
        /*0030*/ 	.string	"Build cuda_13.0.r13.0/compiler.36424714_0"
        /*0030*/ 	.string	"-arch sm_100a -m 64 "



//--------------------- .note.nv.cuinfo           --------------------------
	.section	.note.nv.cuinfo,"",@"SHT_NOTE"
	.sectionflags	@"SHF_NOTE_NV_CUINFO"
        /*0018*/ 	.short	0x0002
        /*001a*/ 	.short	0x0064
        /*001c*/ 	.short	0x0082
	.zero		2


//--------------------- .nv.info                  --------------------------
	.section	.nv.info,"",@"SHT_CUDA_INFO"
	.align	4


	//----- nvinfo : EIATTR_REGCOUNT
	.align		4
        /*0000*/ 	.byte	0x04, 0x2f
        /*0002*/ 	.short	(.L_19 - .L_18)
	.align		4
.L_18:
        /*0004*/ 	.word	index@(_ZN7cutlass13device_kernelINS_4gemm6kernel13GemmUniversalIN4cute5tupleIJiiiiEEENS1_10collective13CollectiveMmaINS1_35MainloopSm100TmaUmmaWarpSpecializedILi4ELi2ELi4ENS5_IJNS4_1CILi1EEESB_SB_EEEEENS5_IJNSA_ILi64EEENSA_ILi128EEESE_EEEfNS5_IJlSB_lEEEfSH_NS4_8TiledMMAINS4_8MMA_AtomIJNS4_17SM100_MMA_TF32_SSINS_10tfloat32_tESL_fLi64ELi128ELNS4_4UMMA5MajorE0ELSN_0ELNSM_7ScaleInE0ELSO_0EEEEEENS4_6LayoutISC_NS5_IJNSA_ILi0EEESS_SS_EEEEENS5_IJNS4_10UnderscoreESV_SV_EEEEENS4_13SM90_TMA_LOADENS4_14ComposedLayoutINS4_7SwizzleILi3ELi4ELi3EEENS4_18smem_ptr_flag_bitsILi32EEENSR_INS5_IJNSA_ILi8EEENSA_ILi32EEEEEENS5_IJS15_SB_EEEEEEEvNS4_8identityESY_S19_vS1A_EENS_8epilogue10collective18CollectiveEpilogueINS1C_23Sm100TmaWarpSpecializedILi4ELi2ELi16ELb1ELb0EEEJSG_NS5_IJNSR_ISE_SB_EENSR_IS15_SB_EEEEEfSH_fSH_NS1C_6fusion15FusionCallbacksIS1G_NS1K_17LinearCombinationIffffLNS_15FloatRoundStyleE2EEESG_S1J_JEEENS4_5SM1004TMEM4LOAD26SM100_TMEM_LOAD_16dp128b8xESY_S19_NS4_17SM75_U32x4_LDSM_NENS4_14SM90_TMA_STOREES19_NS4_17SM90_U32x4_STSM_NENS4_39AutoVectorizingCopyWithAssumedAlignmentILi128EEEEEEvvEEEEvNT_6ParamsE)
        /*0008*/ 	.word	0x0000005e


	//----- nvinfo : EIATTR_FRAME_SIZE
	.align		4
.L_19:
        /*000c*/ 	.byte	0x04, 0x11
        /*000e*/ 	.short	(.L_21 - .L_20)
	.align		4
.L_20:
        /*0010*/ 	.word	index@($__internal_2_$__cuda_sm10x_tcgen05_guardrail_trap_unallocated_columns_being_dealloced)
        /*0014*/ 	.word	0x00000000


	//----- nvinfo : EIATTR_FRAME_SIZE
	.align		4
.L_21:
        /*0018*/ 	.byte	0x04, 0x11
        /*001a*/ 	.short	(.L_23 - .L_22)
	.align		4
.L_22:
        /*001c*/ 	.word	index@($__internal_1_$__cuda_sm10x_tcgen05_guardrail_trap_phase_invalid_during_alloc)
        /*0020*/ 	.word	0x00000000


	//----- nvinfo : EIATTR_FRAME_SIZE
	.align		4
.L_23:
        /*0024*/ 	.byte	0x04, 0x11
        /*0026*/ 	.short	(.L_25 - .L_24)
	.align		4
.L_24:
        /*0028*/ 	.word	index@($__internal_0_$__cuda_sm10x_tcgen05_guardrail_trap_col_being_dealloced_not_returned_by_alloc)
        /*002c*/ 	.word	0x00000000


	//----- nvinfo : EIATTR_FRAME_SIZE
	.align		4
.L_25:
        /*0030*/ 	.byte	0x04, 0x11
        /*0032*/ 	.short	(.L_27 - .L_26)
	.align		4
.L_26:
        /*0034*/ 	.word	index@(_ZN7cutlass13device_kernelINS_4gemm6kernel13GemmUniversalIN4cute5tupleIJiiiiEEENS1_10collective13CollectiveMmaINS1_35MainloopSm100TmaUmmaWarpSpecializedILi4ELi2ELi4ENS5_IJNS4_1CILi1EEESB_SB_EEEEENS5_IJNSA_ILi64EEENSA_ILi128EEESE_EEEfNS5_IJlSB_lEEEfSH_NS4_8TiledMMAINS4_8MMA_AtomIJNS4_17SM100_MMA_TF32_SSINS_10tfloat32_tESL_fLi64ELi128ELNS4_4UMMA5MajorE0ELSN_0ELNSM_7ScaleInE0ELSO_0EEEEEENS4_6LayoutISC_NS5_IJNSA_ILi0EEESS_SS_EEEEENS5_IJNS4_10UnderscoreESV_SV_EEEEENS4_13SM90_TMA_LOADENS4_14ComposedLayoutINS4_7SwizzleILi3ELi4ELi3EEENS4_18smem_ptr_flag_bitsILi32EEENSR_INS5_IJNSA_ILi8EEENSA_ILi32EEEEEENS5_IJS15_SB_EEEEEEEvNS4_8identityESY_S19_vS1A_EENS_8epilogue10collective18CollectiveEpilogueINS1C_23Sm100TmaWarpSpecializedILi4ELi2ELi16ELb1ELb0EEEJSG_NS5_IJNSR_ISE_SB_EENSR_IS15_SB_EEEEEfSH_fSH_NS1C_6fusion15FusionCallbacksIS1G_NS1K_17LinearCombinationIffffLNS_15FloatRoundStyleE2EEESG_S1J_JEEENS4_5SM1004TMEM4LOAD26SM100_TMEM_LOAD_16dp128b8xESY_S19_NS4_17SM75_U32x4_LDSM_NENS4_14SM90_TMA_STOREES19_NS4_17SM90_U32x4_STSM_NENS4_39AutoVectorizingCopyWithAssumedAlignmentILi128EEEEEEvvEEEEvNT_6ParamsE)
        /*0038*/ 	.word	0x00000000


	//----- nvinfo : EIATTR_MIN_STACK_SIZE
	.align		4
.L_27:
        /*003c*/ 	.byte	0x04, 0x12
        /*003e*/ 	.short	(.L_29 - .L_28)
	.align		4
.L_28:
        /*0040*/ 	.word	index@(_ZN7cutlass13device_kernelINS_4gemm6kernel13GemmUniversalIN4cute5tupleIJiiiiEEENS1_10collective13CollectiveMmaINS1_35MainloopSm100TmaUmmaWarpSpecializedILi4ELi2ELi4ENS5_IJNS4_1CILi1EEESB_SB_EEEEENS5_IJNSA_ILi64EEENSA_ILi128EEESE_EEEfNS5_IJlSB_lEEEfSH_NS4_8TiledMMAINS4_8MMA_AtomIJNS4_17SM100_MMA_TF32_SSINS_10tfloat32_tESL_fLi64ELi128ELNS4_4UMMA5MajorE0ELSN_0ELNSM_7ScaleInE0ELSO_0EEEEEENS4_6LayoutISC_NS5_IJNSA_ILi0EEESS_SS_EEEEENS5_IJNS4_10UnderscoreESV_SV_EEEEENS4_13SM90_TMA_LOADENS4_14ComposedLayoutINS4_7SwizzleILi3ELi4ELi3EEENS4_18smem_ptr_flag_bitsILi32EEENSR_INS5_IJNSA_ILi8EEENSA_ILi32EEEEEENS5_IJS15_SB_EEEEEEEvNS4_8identityESY_S19_vS1A_EENS_8epilogue10collective18CollectiveEpilogueINS1C_23Sm100TmaWarpSpecializedILi4ELi2ELi16ELb1ELb0EEEJSG_NS5_IJNSR_ISE_SB_EENSR_IS15_SB_EEEEEfSH_fSH_NS1C_6fusion15FusionCallbacksIS1G_NS1K_17LinearCombinationIffffLNS_15FloatRoundStyleE2EEESG_S1J_JEEENS4_5SM1004TMEM4LOAD26SM100_TMEM_LOAD_16dp128b8xESY_S19_NS4_17SM75_U32x4_LDSM_NENS4_14SM90_TMA_STOREES19_NS4_17SM90_U32x4_STSM_NENS4_39AutoVectorizingCopyWithAssumedAlignmentILi128EEEEEEvvEEEEvNT_6ParamsE)
        /*0044*/ 	.word	0x00000000
.L_29:


//--------------------- .nv.compat                --------------------------
	.section	.nv.compat,"",@"SHT_CUDA_COMPAT_INFO"
	.align	4
        /*0000*/ 	.byte	0x02, 0x09, 0x01, 0x00, 0x02, 0x02, 0x02, 0x00, 0x02, 0x05, 0x05, 0x00, 0x03, 0x07, 0x01, 0x01
        /*0010*/ 	.byte	0x02, 0x03, 0x01, 0x00, 0x02, 0x06, 0x01, 0x00, 0x04, 0x0b, 0x08, 0x00, 0x09, 0x00, 0x00, 0x00
        /*0020*/ 	.byte	0x00, 0x00, 0x00, 0x00


//--------------------- .nv.info._ZN7cutlass13device_kernelINS_4gemm6kernel13GemmUniversalIN4cute5tupleIJiiiiEEENS1_10collective13CollectiveMmaINS1_35MainloopSm100TmaUmmaWarpSpecializedILi4ELi2ELi4ENS5_IJNS4_1CILi1EEESB_SB_EEEEENS5_IJNSA_ILi64EEENSA_ILi128EEESE_EEEfNS5_IJlSB_lEEEfSH_NS4_8TiledMMAINS4_8MMA_AtomIJNS4_17SM100_MMA_TF32_SSINS_10tfloat32_tESL_fLi64ELi128ELNS4_4UMMA5MajorE0ELSN_0ELNSM_7ScaleInE0ELSO_0EEEEEENS4_6LayoutISC_NS5_IJNSA_ILi0EEESS_SS_EEEEENS5_IJNS4_10UnderscoreESV_SV_EEEEENS4_13SM90_TMA_LOADENS4_14ComposedLayoutINS4_7SwizzleILi3ELi4ELi3EEENS4_18smem_ptr_flag_bitsILi32EEENSR_INS5_IJNSA_ILi8EEENSA_ILi32EEEEEENS5_IJS15_SB_EEEEEEEvNS4_8identityESY_S19_vS1A_EENS_8epilogue10collective18CollectiveEpilogueINS1C_23Sm100TmaWarpSpecializedILi4ELi2ELi16ELb1ELb0EEEJSG_NS5_IJNSR_ISE_SB_EENSR_IS15_SB_EEEEEfSH_fSH_NS1C_6fusion15FusionCallbacksIS1G_NS1K_17LinearCombinationIffffLNS_15FloatRoundStyleE2EEESG_S1J_JEEENS4_5SM1004TMEM4LOAD26SM100_TMEM_LOAD_16dp128b8xESY_S19_NS4_17SM75_U32x4_LDSM_NENS4_14SM90_TMA_STOREES19_NS4_17SM90_U32x4_STSM_NENS4_39AutoVectorizingCopyWithAssumedAlignmentILi128EEEEEEvvEEEEvNT_6ParamsE --------------------------
	.section	.nv.info._ZN7cutlass13device_kernelINS_4gemm6kernel13GemmUniversalIN4cute5tupleIJiiiiEEENS1_10collective13CollectiveMmaINS1_35MainloopSm100TmaUmmaWarpSpecializedILi4ELi2ELi4ENS5_IJNS4_1CILi1EEESB_SB_EEEEENS5_IJNSA_ILi64EEENSA_ILi128EEESE_EEEfNS5_IJlSB_lEEEfSH_NS4_8TiledMMAINS4_8MMA_AtomIJNS4_17SM100_MMA_TF32_SSINS_10tfloat32_tESL_fLi64ELi128ELNS4_4UMMA5MajorE0ELSN_0ELNSM_7ScaleInE0ELSO_0EEEEEENS4_6LayoutISC_NS5_IJNSA_ILi0EEESS_SS_EEEEENS5_IJNS4_10UnderscoreESV_SV_EEEEENS4_13SM90_TMA_LOADENS4_14ComposedLayoutINS4_7SwizzleILi3ELi4ELi3EEENS4_18smem_ptr_flag_bitsILi32EEENSR_INS5_IJNSA_ILi8EEENSA_ILi32EEEEEENS5_IJS15_SB_EEEEEEEvNS4_8identityESY_S19_vS1A_EENS_8epilogue10collective18CollectiveEpilogueINS1C_23Sm100TmaWarpSpecializedILi4ELi2ELi16ELb1ELb0EEEJSG_NS5_IJNSR_ISE_SB_EENSR_IS15_SB_EEEEEfSH_fSH_NS1C_6fusion15FusionCallbacksIS1G_NS1K_17LinearCombinationIffffLNS_15FloatRoundStyleE2EEESG_S1J_JEEENS4_5SM1004TMEM4LOAD26SM100_TMEM_LOAD_16dp128b8xESY_S19_NS4_17SM75_U32x4_LDSM_NENS4_14SM90_TMA_STOREES19_NS4_17SM90_U32x4_STSM_NENS4_39AutoVectorizingCopyWithAssumedAlignmentILi128EEEEEEvvEEEEvNT_6ParamsE,"",@"SHT_CUDA_INFO"
	.sectionflags	@""
	.align	4


	//----- nvinfo : EIATTR_CUDA_API_VERSION
	.align		4
        /*0000*/ 	.byte	0x04, 0x37
        /*0002*/ 	.short	(.L_31 - .L_30)
.L_30:
        /*0004*/ 	.word	0x00000082


	//----- nvinfo : EIATTR_KPARAM_INFO
	.align		4
.L_31:
        /*0008*/ 	.byte	0x04, 0x17
        /*000a*/ 	.short	(.L_33 - .L_32)
.L_32:
        /*000c*/ 	.word	0x00000000
        /*0010*/ 	.short	0x0000
        /*0012*/ 	.short	0x0000
        /*0014*/ 	.byte	0x00, 0xf0, 0x01, 0x20


	//----- nvinfo : EIATTR_AT_ENTRY_FRAGMENTS
	.align		4
.L_33:
        /*0018*/ 	.byte	0x04, 0x4f
        /*001a*/ 	.short	(.L_35 - .L_34)


	//   ....[0]....
.L_34:
        /*001c*/ 	.word	0x00000006


	//----- nvinfo : EIATTR_RESERVED_SMEM_USED
	.align		4
.L_35:
        /*0020*/ 	.byte	0x01, 0x41
	.zero		2


	//----- nvinfo : EIATTR_SPARSE_MMA_MASK
	.align		4
        /*0024*/ 	.byte	0x03, 0x50
        /*0026*/ 	.short	0x0000


	//----- nvinfo : EIATTR_TCGEN05_1CTA_USED
	.align		4
        /*0028*/ 	.byte	0x01, 0x51
	.zero		2


	//----- nvinfo : EIATTR_MAXREG_COUNT
	.align		4
        /*002c*/ 	.byte	0x03, 0x1b
        /*002e*/ 	.short	0x00ff


	//----- nvinfo : EIATTR_NUM_BARRIERS
	.align		4
        /*0030*/ 	.byte	0x02, 0x4c
        /*0032*/ 	.byte	0x07
	.zero		1


	//----- nvinfo : EIATTR_EXTERNS
	.align		4
        /*0034*/ 	.byte	0x04, 0x0f
        /*0036*/ 	.short	(.L_37 - .L_36)


	//   ....[0]....
	.align		4
.L_36:
        /*0038*/ 	.word	index@(__assertfail)


	//----- nvinfo : EIATTR_MERCURY_ISA_VERSION
	.align		4
.L_37:
        /*003c*/ 	.byte	0x03, 0x5f
        /*003e*/ 	.short	0x0101


	//----- nvinfo : EIATTR_INT_WARP_WIDE_INSTR_OFFSETS
	.align		4
        /*0040*/ 	.byte	0x04, 0x31
        /*0042*/ 	.short	(.L_39 - .L_38)


	//   ....[0]....
.L_38:
        /*0044*/ 	.word	0x00001f40


	//   ....[1]....
        /*0048*/ 	.word	0x00003ba0


	//   ....[2]....
        /*004c*/ 	.word	0x00003bd0


	//   ....[3]....
        /*0050*/ 	.word	0x00003c20


	//   ....[4]....
        /*0054*/ 	.word	0x00004530


	//   ....[5]....
        /*0058*/ 	.word	0x00004590


	//   ....[6]....
        /*005c*/ 	.word	0x00004670


	//   ....[7]....
        /*0060*/ 	.word	0x000046e0


	//   ....[8]....
        /*0064*/ 	.word	0x000047f0


	//   ....[9]....
        /*0068*/ 	.word	0x00004880


	//   ....[10]....
        /*006c*/ 	.word	0x00004a50


	//   ....[11]....
        /*0070*/ 	.word	0x00004bb0


	//----- nvinfo : EIATTR_COOP_GROUP_MASK_REGIDS
	.align		4
.L_39:
        /*0074*/ 	.byte	0x04, 0x29
        /*0076*/ 	.short	(.L_41 - .L_40)


	//   ....[0]....
.L_40:
        /*0078*/ 	.word	0xffffffff


	//   ....[1]....
        /*007c*/ 	.word	0xffffffff


	//   ....[2]....
        /*0080*/ 	.word	0xffffffff


	//   ....[3]....
        /*0084*/ 	.word	0xffffffff


	//   ....[4]....
        /*0088*/ 	.word	0xffffffff


	//   ....[5]....
        /*008c*/ 	.word	0xffffffff


	//   ....[6]....
        /*0090*/ 	.word	0xffffffff


	//   ....[7]....
        /*0094*/ 	.word	0xffffffff


	//   ....[8]....
        /*0098*/ 	.word	0xffffffff


	//   ....[9]....
        /*009c*/ 	.word	0xffffffff


	//   ....[10]....
        /*00a0*/ 	.word	0xffffffff


	//   ....[11]....
        /*00a4*/ 	.word	0xffffffff


	//   ....[12]....
        /*00a8*/ 	.word	0xffffffff


	//----- nvinfo : EIATTR_COOP_GROUP_INSTR_OFFSETS
	.align		4
.L_41:
        /*00ac*/ 	.byte	0x04, 0x28
        /*00ae*/ 	.short	(.L_43 - .L_42)


	//   ....[0]....
.L_42:
        /*00b0*/ 	.word	0x00000090


	//   ....[1]....
        /*00b4*/ 	.word	0x000004d0


	//   ....[2]....
        /*00b8*/ 	.word	0x00000640


	//   ....[3]....
        /*00bc*/ 	.word	0x000007e0


	//   ....[4]....
        /*00c0*/ 	.word	0x000008e0


	//   ....[5]....
        /*00c4*/ 	.word	0x00000a50


	//   ....[6]....
        /*00c8*/ 	.word	0x00000bf0


	//   ....[7]....
        /*00cc*/ 	.word	0x00001e20


	//   ....[8]....
        /*00d0*/ 	.word	0x00002c00


	//   ....[9]....
        /*00d4*/ 	.word	0x00002e10


	//   ....[10]....
        /*00d8*/ 	.word	0x00002e40


	//   ....[11]....
        /*00dc*/ 	.word	0x00003a90


	//   ....[12]....
        /*00e0*/ 	.word	0x00003cc0


	//----- nvinfo : EIATTR_VRC_CTA_INIT_COUNT
	.align		4
.L_43:
        /*00e4*/ 	.byte	0x02, 0x4a
        /*00e6*/ 	.byte	0x80
	.zero		1


	//----- nvinfo : EIATTR_SYSCALL_OFFSETS
	.align		4
        /*00e8*/ 	.byte	0x04, 0x46
        /*00ea*/ 	.short	(.L_45 - .L_44)


	//   ....[0]....
.L_44:
        /*00ec*/ 	.word	0x00005670


	//   ....[1]....
        /*00f0*/ 	.word	0x00005760


	//   ....[2]....
        /*00f4*/ 	.word	0x00005f90


	//   ....[3]....
        /*00f8*/ 	.word	0x00006750


	//   ....[4]....
        /*00fc*/ 	.word	0x00006eb0


	//   ....[5]....
        /*0100*/ 	.word	0x00007610


	//----- nvinfo : EIATTR_MBARRIER_INSTR_OFFSETS
	.align		4
.L_45:
        /*0104*/ 	.byte	0x04, 0x39
        /*0106*/ 	.short	(.L_47 - .L_46)


	//   ....[0]....
.L_46:
        /*0108*/ 	.word	0x000005b0
        /*010c*/ 	.word	0x000000ff
        /*0110*/ 	.word	0x00000000
        /*0114*/ 	.short	0x0100
        /*0116*/ 	.byte	0x05
	.zero		1


	//   ....[1]....
        /*0118*/ 	.word	0x000005c0
        /*011c*/ 	.word	0x000000ff
        /*0120*/ 	.word	0x00000020
        /*0124*/ 	.short	0x0100
        /*0126*/ 	.byte	0x05
	.zero		1


	//   ....[2]....
        /*0128*/ 	.word	0x000005d0
        /*012c*/ 	.word	0x000000ff
        /*0130*/ 	.word	0x00000008
        /*0134*/ 	.short	0x0100
        /*0136*/ 	.byte	0x05
	.zero		1


	//   ....[3]....
        /*0138*/ 	.word	0x000005e0
        /*013c*/ 	.word	0x000000ff
        /*0140*/ 	.word	0x00000028
        /*0144*/ 	.short	0x0100
        /*0146*/ 	.byte	0x05
	.zero		1


	//   ....[4]....
        /*0148*/ 	.word	0x000005f0
        /*014c*/ 	.word	0x000000ff
        /*0150*/ 	.word	0x00000010
        /*0154*/ 	.short	0x0100
        /*0156*/ 	.byte	0x05
	.zero		1


	//   ....[5]....
        /*0158*/ 	.word	0x00000600
        /*015c*/ 	.word	0x000000ff
        /*0160*/ 	.word	0x00000030
        /*0164*/ 	.short	0x0100
        /*0166*/ 	.byte	0x05
	.zero		1


	//   ....[6]....
        /*0168*/ 	.word	0x00000610
        /*016c*/ 	.word	0x000000ff
        /*0170*/ 	.word	0x00000018
        /*0174*/ 	.short	0x0100
        /*0176*/ 	.byte	0x05
	.zero		1


	//   ....[7]....
        /*0178*/ 	.word	0x00000620
        /*017c*/ 	.word	0x000000ff
        /*0180*/ 	.word	0x00000038
        /*0184*/ 	.short	0x0100
        /*0186*/ 	.byte	0x05
	.zero		1


	//   ....[8]....
        /*0188*/ 	.word	0x00000750
        /*018c*/ 	.word	0x000000ff
        /*0190*/ 	.word	0x00000040
        /*0194*/ 	.short	0x0100
        /*0196*/ 	.byte	0x07
	.zero		1


	//   ....[9]....
        /*0198*/ 	.word	0x00000760
        /*019c*/ 	.word	0x000000ff
        /*01a0*/ 	.word	0x00000060
        /*01a4*/ 	.short	0x0100
        /*01a6*/ 	.byte	0x07
	.zero		1


	//   ....[10]....
        /*01a8*/ 	.word	0x00000770
        /*01ac*/ 	.word	0x000000ff
        /*01b0*/ 	.word	0x00000048
        /*01b4*/ 	.short	0x0100
        /*01b6*/ 	.byte	0x07
	.zero		1


	//   ....[11]....
        /*01b8*/ 	.word	0x00000780
        /*01bc*/ 	.word	0x000000ff
        /*01c0*/ 	.word	0x00000068
        /*01c4*/ 	.short	0x0100
        /*01c6*/ 	.byte	0x07
	.zero		1


	//   ....[12]....
        /*01c8*/ 	.word	0x00000790
        /*01cc*/ 	.word	0x000000ff
        /*01d0*/ 	.word	0x00000050
        /*01d4*/ 	.short	0x0100
        /*01d6*/ 	.byte	0x07
	.zero		1


	//   ....[13]....
        /*01d8*/ 	.word	0x000007a0
        /*01dc*/ 	.word	0x000000ff
        /*01e0*/ 	.word	0x00000070
        /*01e4*/ 	.short	0x0100
        /*01e6*/ 	.byte	0x07
	.zero		1


	//   ....[14]....
        /*01e8*/ 	.word	0x000007b0
        /*01ec*/ 	.word	0x000000ff
        /*01f0*/ 	.word	0x00000058
        /*01f4*/ 	.short	0x0100
        /*01f6*/ 	.byte	0x07
	.zero		1


	//   ....[15]....
        /*01f8*/ 	.word	0x000007c0
        /*01fc*/ 	.word	0x000000ff
        /*0200*/ 	.word	0x00000078
        /*0204*/ 	.short	0x0100
        /*0206*/ 	.byte	0x07
	.zero		1


	//   ....[16]....
        /*0208*/ 	.word	0x000008b0
        /*020c*/ 	.word	0x000000ff
        /*0210*/ 	.word	0x00000080
        /*0214*/ 	.short	0x0100
        /*0216*/ 	.byte	0x05
	.zero		1


	//   ....[17]....
        /*0218*/ 	.word	0x000008c0
        /*021c*/ 	.word	0x000000ff
        /*0220*/ 	.word	0x00000088
        /*0224*/ 	.short	0x0100
        /*0226*/ 	.byte	0x05
	.zero		1


	//   ....[18]....
        /*0228*/ 	.word	0x00000a00
        /*022c*/ 	.word	0x000000ff
        /*0230*/ 	.word	0x00000090
        /*0234*/ 	.short	0x0100
        /*0236*/ 	.byte	0x05
	.zero		1


	//   ....[19]....
        /*0238*/ 	.word	0x00000a10
        /*023c*/ 	.word	0x000000ff
        /*0240*/ 	.word	0x000000a0
        /*0244*/ 	.short	0x0100
        /*0246*/ 	.byte	0x05
	.zero		1


	//   ....[20]....
        /*0248*/ 	.word	0x00000a20
        /*024c*/ 	.word	0x000000ff
        /*0250*/ 	.word	0x00000098
        /*0254*/ 	.short	0x0100
        /*0256*/ 	.byte	0x05
	.zero		1


	//   ....[21]....
        /*0258*/ 	.word	0x00000a30
        /*025c*/ 	.word	0x000000ff
        /*0260*/ 	.word	0x000000a8
        /*0264*/ 	.short	0x0100
        /*0266*/ 	.byte	0x05
	.zero		1


	//   ....[22]....
        /*0268*/ 	.word	0x00000b60
        /*026c*/ 	.word	0x000000ff
        /*0270*/ 	.word	0x000000b0
        /*0274*/ 	.short	0x0100
        /*0276*/ 	.byte	0x07
	.zero		1


	//   ....[23]....
        /*0278*/ 	.word	0x00000b70
        /*027c*/ 	.word	0x000000ff
        /*0280*/ 	.word	0x000000d0
        /*0284*/ 	.short	0x0100
        /*0286*/ 	.byte	0x07
	.zero		1


	//   ....[24]....
        /*0288*/ 	.word	0x00000b80
        /*028c*/ 	.word	0x000000ff
        /*0290*/ 	.word	0x000000b8
        /*0294*/ 	.short	0x0100
        /*0296*/ 	.byte	0x07
	.zero		1


	//   ....[25]....
        /*0298*/ 	.word	0x00000b90
        /*029c*/ 	.word	0x000000ff
        /*02a0*/ 	.word	0x000000d8
        /*02a4*/ 	.short	0x0100
        /*02a6*/ 	.byte	0x07
	.zero		1


	//   ....[26]....
        /*02a8*/ 	.word	0x00000ba0
        /*02ac*/ 	.word	0x000000ff
        /*02b0*/ 	.word	0x000000c0
        /*02b4*/ 	.short	0x0100
        /*02b6*/ 	.byte	0x07
	.zero		1


	//   ....[27]....
        /*02b8*/ 	.word	0x00000bb0
        /*02bc*/ 	.word	0x000000ff
        /*02c0*/ 	.word	0x000000e0
        /*02c4*/ 	.short	0x0100
        /*02c6*/ 	.byte	0x07
	.zero		1


	//   ....[28]....
        /*02c8*/ 	.word	0x00000bc0
        /*02cc*/ 	.word	0x000000ff
        /*02d0*/ 	.word	0x000000c8
        /*02d4*/ 	.short	0x0100
        /*02d6*/ 	.byte	0x07
	.zero		1


	//   ....[29]....
        /*02d8*/ 	.word	0x00000bd0
        /*02dc*/ 	.word	0x000000ff
        /*02e0*/ 	.word	0x000000e8
        /*02e4*/ 	.short	0x0100
        /*02e6*/ 	.byte	0x07
	.zero		1


	//   ....[30]....
        /*02e8*/ 	.word	0x00000cc0
        /*02ec*/ 	.word	0x000000ff
        /*02f0*/ 	.word	0x000000f0
        /*02f4*/ 	.short	0x0100
        /*02f6*/ 	.byte	0x05
	.zero		1


	//   ....[31]....
        /*02f8*/ 	.word	0x00000cd0
        /*02fc*/ 	.word	0x000000ff
        /*0300*/ 	.word	0x00000100
        /*0304*/ 	.short	0x0100
        /*0306*/ 	.byte	0x05
	.zero		1


	//   ....[32]....
        /*0308*/ 	.word	0x00000ce0
        /*030c*/ 	.word	0x000000ff
        /*0310*/ 	.word	0x000000f8
        /*0314*/ 	.short	0x0100
        /*0316*/ 	.byte	0x05
	.zero		1


	//   ....[33]....
        /*0318*/ 	.word	0x00000cf0
        /*031c*/ 	.word	0x000000ff
        /*0320*/ 	.word	0x00000108
        /*0324*/ 	.short	0x0100
        /*0326*/ 	.byte	0x05
	.zero		1


	//   ....[34]....
        /*0328*/ 	.word	0x000015c0
        /*032c*/ 	.word	0x00000002
        /*0330*/ 	.word	0x00000100
        /*0334*/ 	.short	0x010a
        /*0336*/ 	.byte	0xff
	.zero		1


	//   ....[35]....
        /*0338*/ 	.word	0x000015f0
        /*033c*/ 	.word	0x00000002
        /*0340*/ 	.word	0x000000f0
        /*0344*/ 	.short	0x0101
        /*0346*/ 	.byte	0xff
	.zero		1


	//   ....[36]....
        /*0348*/ 	.word	0x000016c0
        /*034c*/ 	.word	0x000000ff
        /*0350*/ 	.word	0x00000020
        /*0354*/ 	.short	0x010a
        /*0356*/ 	.byte	0x08
	.zero		1


	//   ....[37]....
        /*0358*/ 	.word	0x00001760
        /*035c*/ 	.word	0x000000ff
        /*0360*/ 	.word	0x00000020
        /*0364*/ 	.short	0x010a
        /*0366*/ 	.byte	0x21
	.zero		1


	//   ....[38]....
        /*0368*/ 	.word	0x000018b0
        /*036c*/ 	.word	0x000000ff
        /*0370*/ 	.word	0x00000020
        /*0374*/ 	.short	0x010a
        /*0376*/ 	.byte	0x08
	.zero		1


	//   ....[39]....
        /*0378*/ 	.word	0x00001a80
        /*037c*/ 	.word	0x000000ff
        /*0380*/ 	.word	0x00000088
        /*0384*/ 	.short	0x0101
        /*0386*/ 	.byte	0x04
	.zero		1


	//   ....[40]....
        /*0388*/ 	.word	0x00001aa0
        /*038c*/ 	.word	0x000000ff
        /*0390*/ 	.word	0x00000020
        /*0394*/ 	.short	0x010a
        /*0396*/ 	.byte	0x08
	.zero		1


	//   ....[41]....
        /*0398*/ 	.word	0x00001b20
        /*039c*/ 	.word	0x000000ff
        /*03a0*/ 	.word	0x00000020
        /*03a4*/ 	.short	0x010a
        /*03a6*/ 	.byte	0x21
	.zero		1


	//   ....[42]....
        /*03a8*/ 	.word	0x00001c70
        /*03ac*/ 	.word	0x000000ff
        /*03b0*/ 	.word	0x00000020
        /*03b4*/ 	.short	0x010a
        /*03b6*/ 	.byte	0x08
	.zero		1


	//   ....[43]....
        /*03b8*/ 	.word	0x00001e50
        /*03bc*/ 	.word	0x00000002
        /*03c0*/ 	.word	0x00000090
        /*03c4*/ 	.short	0x010a
        /*03c6*/ 	.byte	0xff
	.zero		1


	//   ....[44]....
        /*03c8*/ 	.word	0x00001f10
        /*03cc*/ 	.word	0x00000002
        /*03d0*/ 	.word	0x00000000
        /*03d4*/ 	.short	0x0101
        /*03d6*/ 	.byte	0xff
	.zero		1


	//   ....[45]....
        /*03d8*/ 	.word	0x00002470
        /*03dc*/ 	.word	0x000000ff
        /*03e0*/ 	.word	0x00000000
        /*03e4*/ 	.short	0x010a
        /*03e6*/ 	.byte	0x05
	.zero		1


	//   ....[46]....
        /*03e8*/ 	.word	0x00002500
        /*03ec*/ 	.word	0x000000ff
        /*03f0*/ 	.word	0x00000000
        /*03f4*/ 	.short	0x010a
        /*03f6*/ 	.byte	0x05
	.zero		1


	//   ....[47]....
        /*03f8*/ 	.word	0x00002590
        /*03fc*/ 	.word	0x000000ff
        /*0400*/ 	.word	0x00000000
        /*0404*/ 	.short	0x010a
        /*0406*/ 	.byte	0x05
	.zero		1


	//   ....[48]....
        /*0408*/ 	.word	0x00002630
        /*040c*/ 	.word	0x00000000
        /*0410*/ 	.word	0x00000000
        /*0414*/ 	.short	0x010a
        /*0416*/ 	.byte	0xff
	.zero		1


	//   ....[49]....
        /*0418*/ 	.word	0x00002750
        /*041c*/ 	.word	0x00000000
        /*0420*/ 	.word	0x000000f0
        /*0424*/ 	.short	0x010a
        /*0426*/ 	.byte	0xff
	.zero		1


	//   ....[50]....
        /*0428*/ 	.word	0x000027c0
        /*042c*/ 	.word	0x00000000
        /*0430*/ 	.word	0x00000000
        /*0434*/ 	.short	0x0101
        /*0436*/ 	.byte	0xff
	.zero		1


	//   ....[51]....
        /*0438*/ 	.word	0x000027e0
        /*043c*/ 	.word	0x000000ff
        /*0440*/ 	.word	0x000000a0
        /*0444*/ 	.short	0x010a
        /*0446*/ 	.byte	0x05
	.zero		1


	//   ....[52]....
        /*0448*/ 	.word	0x00002900
        /*044c*/ 	.word	0x00000000
        /*0450*/ 	.word	0x00000090
        /*0454*/ 	.short	0x010a
        /*0456*/ 	.byte	0xff
	.zero		1


	//   ....[53]....
        /*0458*/ 	.word	0x00002a00
        /*045c*/ 	.word	0x00000000
        /*0460*/ 	.word	0x00000000
        /*0464*/ 	.short	0x0101
        /*0466*/ 	.byte	0xff
	.zero		1


	//   ....[54]....
        /*0468*/ 	.word	0x00002a90
        /*046c*/ 	.word	0x000000ff
        /*0470*/ 	.word	0x000000a0
        /*0474*/ 	.short	0x0106
        /*0476*/ 	.byte	0x05
	.zero		1


	//   ....[55]....
        /*0478*/ 	.word	0x00002ab0
        /*047c*/ 	.word	0x000000ff
        /*0480*/ 	.word	0x000000a0
        /*0484*/ 	.short	0x010a
        /*0486*/ 	.byte	0x05
	.zero		1


	//   ....[56]....
        /*0488*/ 	.word	0x00002b40
        /*048c*/ 	.word	0x000000ff
        /*0490*/ 	.word	0x000000a0
        /*0494*/ 	.short	0x0106
        /*0496*/ 	.byte	0x04
	.zero		1


	//   ....[57]....
        /*0498*/ 	.word	0x00002b80
        /*049c*/ 	.word	0x00000000
        /*04a0*/ 	.word	0x000000a0
        /*04a4*/ 	.short	0x010a
        /*04a6*/ 	.byte	0xff
	.zero		1


	//   ....[58]....
        /*04a8*/ 	.word	0x00003140
        /*04ac*/ 	.word	0x00000000
        /*04b0*/ 	.word	0x00000090
        /*04b4*/ 	.short	0x010a
        /*04b6*/ 	.byte	0xff
	.zero		1


	//   ....[59]....
        /*04b8*/ 	.word	0x00003250
        /*04bc*/ 	.word	0x00000003
        /*04c0*/ 	.word	0x00000000
        /*04c4*/ 	.short	0x0101
        /*04c6*/ 	.byte	0xff
	.zero		1


	//   ....[60]....
        /*04c8*/ 	.word	0x00003260
        /*04cc*/ 	.word	0x000000ff
        /*04d0*/ 	.word	0x00000000
        /*04d4*/ 	.short	0x010a
        /*04d6*/ 	.byte	0x07
	.zero		1


	//   ....[61]....
        /*04d8*/ 	.word	0x000032e0
        /*04dc*/ 	.word	0x000000ff
        /*04e0*/ 	.word	0x000000d0
        /*04e4*/ 	.short	0x010a
        /*04e6*/ 	.byte	0x06
	.zero		1


	//   ....[62]....
        /*04e8*/ 	.word	0x000033b0
        /*04ec*/ 	.word	0x000000ff
        /*04f0*/ 	.word	0x00000000
        /*04f4*/ 	.short	0x010a
        /*04f6*/ 	.byte	0x0b
	.zero		1


	//   ....[63]....
        /*04f8*/ 	.word	0x000034e0
        /*04fc*/ 	.word	0x000000ff
        /*0500*/ 	.word	0x00000000
        /*0504*/ 	.short	0x010a
        /*0506*/ 	.byte	0x22
	.zero		1


	//   ....[64]....
        /*0508*/ 	.word	0x000038c0
        /*050c*/ 	.word	0x000000ff
        /*0510*/ 	.word	0x00000000
        /*0514*/ 	.short	0x010a
        /*0516*/ 	.byte	0x06
	.zero		1


	//   ....[65]....
        /*0518*/ 	.word	0x00003950
        /*051c*/ 	.word	0x000000ff
        /*0520*/ 	.word	0x00000000
        /*0524*/ 	.short	0x010a
        /*0526*/ 	.byte	0x06
	.zero		1


	//   ....[66]....
        /*0528*/ 	.word	0x000039e0
        /*052c*/ 	.word	0x000000ff
        /*0530*/ 	.word	0x00000000
        /*0534*/ 	.short	0x010a
        /*0536*/ 	.byte	0x06
	.zero		1


	//   ....[67]....
        /*0538*/ 	.word	0x00003a70
        /*053c*/ 	.word	0x000000ff
        /*0540*/ 	.word	0x00000000
        /*0544*/ 	.short	0x010a
        /*0546*/ 	.byte	0x07
	.zero		1


	//   ....[68]....
        /*0548*/ 	.word	0x00003ee0
        /*054c*/ 	.word	0x00000000
        /*0550*/ 	.word	0x00000090
        /*0554*/ 	.short	0x010a
        /*0556*/ 	.byte	0xff
	.zero		1


	//   ....[69]....
        /*0558*/ 	.word	0x00003fa0
        /*055c*/ 	.word	0x00000000
        /*0560*/ 	.word	0x00000000
        /*0564*/ 	.short	0x0101
        /*0566*/ 	.byte	0xff
	.zero		1


	//   ....[70]....
        /*0568*/ 	.word	0x000042c0
        /*056c*/ 	.word	0x000000ff
        /*0570*/ 	.word	0x00000088
        /*0574*/ 	.short	0x010a
        /*0576*/ 	.byte	0x07
	.zero		1


	//   ....[71]....
        /*0578*/ 	.word	0x000044b0
        /*057c*/ 	.word	0x000000ff
        /*0580*/ 	.word	0x00000060
        /*0584*/ 	.short	0x010a
        /*0586*/ 	.byte	0x07
	.zero		1


	//   ....[72]....
        /*0588*/ 	.word	0x00004620
        /*058c*/ 	.word	0x000000ff
        /*0590*/ 	.word	0x00000040
        /*0594*/ 	.short	0x010b
        /*0596*/ 	.byte	0x07
	.zero		1


	//   ....[73]....
        /*0598*/ 	.word	0x00004630
        /*059c*/ 	.word	0x000000ff
        /*05a0*/ 	.word	0x00000000
        /*05a4*/ 	.short	0x0101
        /*05a6*/ 	.byte	0x08
	.zero		1


	//   ....[74]....
        /*05a8*/ 	.word	0x00004640
        /*05ac*/ 	.word	0x000000ff
        /*05b0*/ 	.word	0x00000068
        /*05b4*/ 	.short	0x010a
        /*05b6*/ 	.byte	0x07
	.zero		1


	//   ....[75]....
        /*05b8*/ 	.word	0x00004790
        /*05bc*/ 	.word	0x000000ff
        /*05c0*/ 	.word	0x00000048
        /*05c4*/ 	.short	0x010b
        /*05c6*/ 	.byte	0x07
	.zero		1


	//   ....[76]....
        /*05c8*/ 	.word	0x000047a0
        /*05cc*/ 	.word	0x000000ff
        /*05d0*/ 	.word	0x00000000
        /*05d4*/ 	.short	0x0101
        /*05d6*/ 	.byte	0x08
	.zero		1


	//   ....[77]....
        /*05d8*/ 	.word	0x000047b0
        /*05dc*/ 	.word	0x000000ff
        /*05e0*/ 	.word	0x00000070
        /*05e4*/ 	.short	0x010a
        /*05e6*/ 	.byte	0x07
	.zero		1


	//   ....[78]....
        /*05e8*/ 	.word	0x00004930
        /*05ec*/ 	.word	0x000000ff
        /*05f0*/ 	.word	0x00000050
        /*05f4*/ 	.short	0x010b
        /*05f6*/ 	.byte	0x07
	.zero		1


	//   ....[79]....
        /*05f8*/ 	.word	0x00004970
        /*05fc*/ 	.word	0x000000ff
        /*0600*/ 	.word	0x00000000
        /*0604*/ 	.short	0x0101
        /*0606*/ 	.byte	0x08
	.zero		1


	//   ....[80]....
        /*0608*/ 	.word	0x000049b0
        /*060c*/ 	.word	0x000000ff
        /*0610*/ 	.word	0x00000078
        /*0614*/ 	.short	0x010a
        /*0616*/ 	.byte	0x07
	.zero		1


	//   ....[81]....
        /*0618*/ 	.word	0x00004bf0
        /*061c*/ 	.word	0x000000ff
        /*0620*/ 	.word	0x00000058
        /*0624*/ 	.short	0x010b
        /*0626*/ 	.byte	0x07
	.zero		1


	//   ....[82]....
        /*0628*/ 	.word	0x00004c10
        /*062c*/ 	.word	0x000000ff
        /*0630*/ 	.word	0x00000000
        /*0634*/ 	.short	0x0101
        /*0636*/ 	.byte	0x0d
	.zero		1


	//   ....[83]....
        /*0638*/ 	.word	0x00004c40
        /*063c*/ 	.word	0x000000ff
        /*0640*/ 	.word	0x00000060
        /*0644*/ 	.short	0x010a
        /*0646*/ 	.byte	0x07
	.zero		1


	//   ....[84]....
        /*0648*/ 	.word	0x00004c60
        /*064c*/ 	.word	0x000000ff
        /*0650*/ 	.word	0x00000068
        /*0654*/ 	.short	0x010a
        /*0656*/ 	.byte	0x07
	.zero		1


	//   ....[85]....
        /*0658*/ 	.word	0x00004c80
        /*065c*/ 	.word	0x000000ff
        /*0660*/ 	.word	0x00000070
        /*0664*/ 	.short	0x010a
        /*0666*/ 	.byte	0x07
	.zero		1


	//   ....[86]....
        /*0668*/ 	.word	0x00004cc0
        /*066c*/ 	.word	0x00000000
        /*0670*/ 	.word	0x00000078
        /*0674*/ 	.short	0x010a
        /*0676*/ 	.byte	0xff
	.zero		1


	//   ....[87]....
        /*0678*/ 	.word	0x00005030
        /*067c*/ 	.word	0x00000000
        /*0680*/ 	.word	0x00000090
        /*0684*/ 	.short	0x010a
        /*0686*/ 	.byte	0xff
	.zero		1


	//   ....[88]....
        /*0688*/ 	.word	0x00005140
        /*068c*/ 	.word	0x00000000
        /*0690*/ 	.word	0x00000000
        /*0694*/ 	.short	0x0101
        /*0696*/ 	.byte	0xff
	.zero		1


	//   ....[89]....
        /*0698*/ 	.word	0x00005bc0
        /*069c*/ 	.word	0x000000ff
        /*06a0*/ 	.word	0x00000040
        /*06a4*/ 	.short	0x010a
        /*06a6*/ 	.byte	0x30
	.zero		1


	//   ....[90]....
        /*06a8*/ 	.word	0x00005c00
        /*06ac*/ 	.word	0x00000056
        /*06b0*/ 	.word	0x000000b0
        /*06b4*/ 	.short	0x010a
        /*06b6*/ 	.byte	0xff
	.zero		1


	//   ....[91]....
        /*06b8*/ 	.word	0x00005d70
        /*06bc*/ 	.word	0x000000ff
        /*06c0*/ 	.word	0x00000040
        /*06c4*/ 	.short	0x010a
        /*06c6*/ 	.byte	0x30
	.zero		1


	//   ....[92]....
        /*06c8*/ 	.word	0x00005e70
        /*06cc*/ 	.word	0x00000056
        /*06d0*/ 	.word	0x000000b0
        /*06d4*/ 	.short	0x010a
        /*06d6*/ 	.byte	0xff
	.zero		1


	//   ....[93]....
        /*06d8*/ 	.word	0x00006470
        /*06dc*/ 	.word	0x00000000
        /*06e0*/ 	.word	0x00000000
        /*06e4*/ 	.short	0x0101
        /*06e6*/ 	.byte	0xff
	.zero		1


	//   ....[94]....
        /*06e8*/ 	.word	0x00006480
        /*06ec*/ 	.word	0x00000002
        /*06f0*/ 	.word	0x00000040
        /*06f4*/ 	.short	0x010a
        /*06f6*/ 	.byte	0xff
	.zero		1


	//   ....[95]....
        /*06f8*/ 	.word	0x00006550
        /*06fc*/ 	.word	0x00000002
        /*0700*/ 	.word	0x00000040
        /*0704*/ 	.short	0x010a
        /*0706*/ 	.byte	0xff
	.zero		1


	//   ....[96]....
        /*0708*/ 	.word	0x00006bd0
        /*070c*/ 	.word	0x00000010
        /*0710*/ 	.word	0x00000000
        /*0714*/ 	.short	0x0101
        /*0716*/ 	.byte	0xff
	.zero		1


	//   ....[97]....
        /*0718*/ 	.word	0x00006bf0
        /*071c*/ 	.word	0x00000000
        /*0720*/ 	.word	0x00000040
        /*0724*/ 	.short	0x010a
        /*0726*/ 	.byte	0xff
	.zero		1


	//   ....[98]....
        /*0728*/ 	.word	0x00006cb0
        /*072c*/ 	.word	0x00000000
        /*0730*/ 	.word	0x00000040
        /*0734*/ 	.short	0x010a
        /*0736*/ 	.byte	0xff
	.zero		1


	//   ....[99]....
        /*0738*/ 	.word	0x00007330
        /*073c*/ 	.word	0x00000010
        /*0740*/ 	.word	0x00000000
        /*0744*/ 	.short	0x0101
        /*0746*/ 	.byte	0xff
	.zero		1


	//   ....[100]....
        /*0748*/ 	.word	0x00007350
        /*074c*/ 	.word	0x00000002
        /*0750*/ 	.word	0x00000040
        /*0754*/ 	.short	0x010a
        /*0756*/ 	.byte	0xff
	.zero		1


	//   ....[101]....
        /*0758*/ 	.word	0x00007410
        /*075c*/ 	.word	0x00000002
        /*0760*/ 	.word	0x00000040
        /*0764*/ 	.short	0x010a
        /*0766*/ 	.byte	0xff
	.zero		1


	//   ....[102]....
        /*0768*/ 	.word	0x000076b0
        /*076c*/ 	.word	0x000000ff
        /*0770*/ 	.word	0x00000000
        /*0774*/ 	.short	0x0101
        /*0776*/ 	.byte	0x05
	.zero		1


	//   ....[103]....
        /*0778*/ 	.word	0x00007af0
        /*077c*/ 	.word	0x00000000
        /*0780*/ 	.word	0x00000000
        /*0784*/ 	.short	0x0101
        /*0786*/ 	.byte	0xff
	.zero		1


	//   ....[104]....
        /*0788*/ 	.word	0x00007d60
        /*078c*/ 	.word	0x000000ff
        /*0790*/ 	.word	0x00000000
        /*0794*/ 	.short	0x0101
        /*0796*/ 	.byte	0x04
	.zero		1


	//   ....[105]....
        /*0798*/ 	.word	0x00007d80
        /*079c*/ 	.word	0x00000002
        /*07a0*/ 	.word	0x00000100
        /*07a4*/ 	.short	0x010a
        /*07a6*/ 	.byte	0xff
	.zero		1


	//   ....[106]....
        /*07a8*/ 	.word	0x00007de0
        /*07ac*/ 	.word	0x00000002
        /*07b0*/ 	.word	0x00000020
        /*07b4*/ 	.short	0x010a
        /*07b6*/ 	.byte	0xff
	.zero		1


	//   ....[107]....
        /*07b8*/ 	.word	0x00007e40
        /*07bc*/ 	.word	0x00000002
        /*07c0*/ 	.word	0x00000020
        /*07c4*/ 	.short	0x010a
        /*07c6*/ 	.byte	0xff
	.zero		1


	//   ....[108]....
        /*07c8*/ 	.word	0x00007e90
        /*07cc*/ 	.word	0x00000002
        /*07d0*/ 	.word	0x00000090
        /*07d4*/ 	.short	0x010a
        /*07d6*/ 	.byte	0xff
	.zero		1


	//   ....[109]....
        /*07d8*/ 	.word	0x00007ef0
        /*07dc*/ 	.word	0x00000000
        /*07e0*/ 	.word	0x00000000
        /*07e4*/ 	.short	0x010a
        /*07e6*/ 	.byte	0xff
	.zero		1


	//   ....[110]....
        /*07e8*/ 	.word	0x00007f50
        /*07ec*/ 	.word	0x00000000
        /*07f0*/ 	.word	0x00000000
        /*07f4*/ 	.short	0x010a
        /*07f6*/ 	.byte	0xff
	.zero		1


	//   ....[111]....
        /*07f8*/ 	.word	0x00007fb0
        /*07fc*/ 	.word	0x00000000
        /*0800*/ 	.word	0x00000000
        /*0804*/ 	.short	0x010a
        /*0806*/ 	.byte	0xff
	.zero		1


	//   ....[112]....
        /*0808*/ 	.word	0x00008000
        /*080c*/ 	.word	0x00000000
        /*0810*/ 	.word	0x000000f0
        /*0814*/ 	.short	0x010a
        /*0816*/ 	.byte	0xff
	.zero		1


	//   ....[113]....
        /*0818*/ 	.word	0x00008060
        /*081c*/ 	.word	0x00000000
        /*0820*/ 	.word	0x000000a0
        /*0824*/ 	.short	0x010a
        /*0826*/ 	.byte	0xff
	.zero		1


	//   ....[114]....
        /*0828*/ 	.word	0x000080b0
        /*082c*/ 	.word	0x00000000
        /*0830*/ 	.word	0x00000090
        /*0834*/ 	.short	0x010a
        /*0836*/ 	.byte	0xff
	.zero		1


	//   ....[115]....
        /*0838*/ 	.word	0x00008110
        /*083c*/ 	.word	0x00000000
        /*0840*/ 	.word	0x000000a0
        /*0844*/ 	.short	0x010a
        /*0846*/ 	.byte	0xff
	.zero		1


	//   ....[116]....
        /*0848*/ 	.word	0x00008160
        /*084c*/ 	.word	0x00000000
        /*0850*/ 	.word	0x00000090
        /*0854*/ 	.short	0x010a
        /*0856*/ 	.byte	0xff
	.zero		1


	//   ....[117]....
        /*0858*/ 	.word	0x000081c0
        /*085c*/ 	.word	0x00000002
        /*0860*/ 	.word	0x000000d0
        /*0864*/ 	.short	0x010a
        /*0866*/ 	.byte	0xff
	.zero		1


	//   ....[118]....
        /*0868*/ 	.word	0x00008220
        /*086c*/ 	.word	0x00000000
        /*0870*/ 	.word	0x00000000
        /*0874*/ 	.short	0x010a
        /*0876*/ 	.byte	0xff
	.zero		1


	//   ....[119]....
        /*0878*/ 	.word	0x00008280
        /*087c*/ 	.word	0x00000000
        /*0880*/ 	.word	0x00000000
        /*0884*/ 	.short	0x010a
        /*0886*/ 	.byte	0xff
	.zero		1


	//   ....[120]....
        /*0888*/ 	.word	0x000082e0
        /*088c*/ 	.word	0x00000000
        /*0890*/ 	.word	0x00000000
        /*0894*/ 	.short	0x010a
        /*0896*/ 	.byte	0xff
	.zero		1


	//   ....[121]....
        /*0898*/ 	.word	0x00008340
        /*089c*/ 	.word	0x00000000
        /*08a0*/ 	.word	0x00000000
        /*08a4*/ 	.short	0x010a
        /*08a6*/ 	.byte	0xff
	.zero		1


	//   ....[122]....
        /*08a8*/ 	.word	0x000083a0
        /*08ac*/ 	.word	0x00000000
        /*08b0*/ 	.word	0x00000000
        /*08b4*/ 	.short	0x010a
        /*08b6*/ 	.byte	0xff
	.zero		1


	//   ....[123]....
        /*08b8*/ 	.word	0x000083f0
        /*08bc*/ 	.word	0x00000000
        /*08c0*/ 	.word	0x00000090
        /*08c4*/ 	.short	0x010a
        /*08c6*/ 	.byte	0xff
	.zero		1


	//   ....[124]....
        /*08c8*/ 	.word	0x00008450
        /*08cc*/ 	.word	0x00000000
        /*08d0*/ 	.word	0x00000088
        /*08d4*/ 	.short	0x010a
        /*08d6*/ 	.byte	0xff
	.zero		1


	//   ....[125]....
        /*08d8*/ 	.word	0x000084b0
        /*08dc*/ 	.word	0x00000000
        /*08e0*/ 	.word	0x00000060
        /*08e4*/ 	.short	0x010a
        /*08e6*/ 	.byte	0xff
	.zero		1


	//   ....[126]....
        /*08e8*/ 	.word	0x00008510
        /*08ec*/ 	.word	0x00000000
        /*08f0*/ 	.word	0x00000068
        /*08f4*/ 	.short	0x010a
        /*08f6*/ 	.byte	0xff
	.zero		1


	//   ....[127]....
        /*08f8*/ 	.word	0x00008570
        /*08fc*/ 	.word	0x00000000
        /*0900*/ 	.word	0x00000070
        /*0904*/ 	.short	0x010a
        /*0906*/ 	.byte	0xff
	.zero		1


	//   ....[128]....
        /*0908*/ 	.word	0x000085d0
        /*090c*/ 	.word	0x00000000
        /*0910*/ 	.word	0x00000078
        /*0914*/ 	.short	0x010a
        /*0916*/ 	.byte	0xff
	.zero		1


	//   ....[129]....
        /*0918*/ 	.word	0x00008630
        /*091c*/ 	.word	0x00000000
        /*0920*/ 	.word	0x00000060
        /*0924*/ 	.short	0x010a
        /*0926*/ 	.byte	0xff
	.zero		1


	//   ....[130]....
        /*0928*/ 	.word	0x00008690
        /*092c*/ 	.word	0x00000000
        /*0930*/ 	.word	0x00000068
        /*0934*/ 	.short	0x010a
        /*0936*/ 	.byte	0xff
	.zero		1


	//   ....[131]....
        /*0938*/ 	.word	0x000086f0
        /*093c*/ 	.word	0x00000000
        /*0940*/ 	.word	0x00000070
        /*0944*/ 	.short	0x010a
        /*0946*/ 	.byte	0xff
	.zero		1


	//   ....[132]....
        /*0948*/ 	.word	0x00008740
        /*094c*/ 	.word	0x00000000
        /*0950*/ 	.word	0x00000090
        /*0954*/ 	.short	0x010a
        /*0956*/ 	.byte	0xff
	.zero		1


	//   ....[133]....
        /*0958*/ 	.word	0x000087a0
        /*095c*/ 	.word	0x00000000
        /*0960*/ 	.word	0x00000040
        /*0964*/ 	.short	0x010a
        /*0966*/ 	.byte	0xff
	.zero		1


	//   ....[134]....
        /*0968*/ 	.word	0x000087f0
        /*096c*/ 	.word	0x00000056
        /*0970*/ 	.word	0x000000b0
        /*0974*/ 	.short	0x010a
        /*0976*/ 	.byte	0xff
	.zero		1


	//   ....[135]....
        /*0978*/ 	.word	0x00008840
        /*097c*/ 	.word	0x00000002
        /*0980*/ 	.word	0x00000040
        /*0984*/ 	.short	0x010a
        /*0986*/ 	.byte	0xff
	.zero		1


	//   ....[136]....
        /*0988*/ 	.word	0x00008890
        /*098c*/ 	.word	0x00000000
        /*0990*/ 	.word	0x00000040
        /*0994*/ 	.short	0x010a
        /*0996*/ 	.byte	0xff
	.zero		1


	//   ....[137]....
        /*0998*/ 	.word	0x000088e0
        /*099c*/ 	.word	0x00000002
        /*09a0*/ 	.word	0x00000040
        /*09a4*/ 	.short	0x010a
        /*09a6*/ 	.byte	0xff
	.zero		1


	//----- nvinfo : EIATTR_NUM_MBARRIERS
	.align		4
.L_47:
        /*09a8*/ 	.byte	0x03, 0x38
        /*09aa*/ 	.short	0x0022


	//----- nvinfo : EIATTR_EXIT_INSTR_OFFSETS
	.align		4
        /*09ac*/ 	.byte	0x04, 0x1c
        /*09ae*/ 	.short	(.L_49 - .L_48)


	//   ....[0]....
.L_48:
        /*09b0*/ 	.word	0x00002660


	//   ....[1]....
        /*09b4*/ 	.word	0x00002b50


	//   ....[2]....
        /*09b8*/ 	.word	0x00002bb0


	//   ....[3]....
        /*09bc*/ 	.word	0x00003cd0


	//   ....[4]....
        /*09c0*/ 	.word	0x00004cf0


	//   ....[5]....
        /*09c4*/ 	.word	0x00004d30


	//   ....[6]....
        /*09c8*/ 	.word	0x00007c50


	//   ....[7]....
        /*09cc*/ 	.word	0x00007cd0


	//   ....[8]....
        /*09d0*/ 	.word	0x00007d00


	//   ....[9]....
        /*09d4*/ 	.word	0x00007d70


	//----- nvinfo : EIATTR_MAX_THREADS
	.align		4
.L_49:
        /*09d8*/ 	.byte	0x04, 0x05
        /*09da*/ 	.short	(.L_51 - .L_50)
.L_50:
        /*09dc*/ 	.word	0x00000100
        /*09e0*/ 	.word	0x00000001
        /*09e4*/ 	.word	0x00000001


	//----- nvinfo : EIATTR_CRS_STACK_SIZE
	.align		4
.L_51:
        /*09e8*/ 	.byte	0x04, 0x1e
        /*09ea*/ 	.short	(.L_53 - .L_52)
.L_52:
        /*09ec*/ 	.word	0x00000000


	//----- nvinfo : EIATTR_CBANK_PARAM_SIZE
	.align		4
.L_53:
        /*09f0*/ 	.byte	0x03, 0x19
        /*09f2*/ 	.short	0x0800


	//----- nvinfo : EIATTR_PARAM_CBANK
	.align		4
        /*09f4*/ 	.byte	0x04, 0x0a
        /*09f6*/ 	.short	(.L_55 - .L_54)
	.align		4
.L_54:
        /*09f8*/ 	.word	index@(.nv.constant0._ZN7cutlass13device_kernelINS_4gemm6kernel13GemmUniversalIN4cute5tupleIJiiiiEEENS1_10collective13CollectiveMmaINS1_35MainloopSm100TmaUmmaWarpSpecializedILi4ELi2ELi4ENS5_IJNS4_1CILi1EEESB_SB_EEEEENS5_IJNSA_ILi64EEENSA_ILi128EEESE_EEEfNS5_IJlSB_lEEEfSH_NS4_8TiledMMAINS4_8MMA_AtomIJNS4_17SM100_MMA_TF32_SSINS_10tfloat32_tESL_fLi64ELi128ELNS4_4UMMA5MajorE0ELSN_0ELNSM_7ScaleInE0ELSO_0EEEEEENS4_6LayoutISC_NS5_IJNSA_ILi0EEESS_SS_EEEEENS5_IJNS4_10UnderscoreESV_SV_EEEEENS4_13SM90_TMA_LOADENS4_14ComposedLayoutINS4_7SwizzleILi3ELi4ELi3EEENS4_18smem_ptr_flag_bitsILi32EEENSR_INS5_IJNSA_ILi8EEENSA_ILi32EEEEEENS5_IJS15_SB_EEEEEEEvNS4_8identityESY_S19_vS1A_EENS_8epilogue10collective18CollectiveEpilogueINS1C_23Sm100TmaWarpSpecializedILi4ELi2ELi16ELb1ELb0EEEJSG_NS5_IJNSR_ISE_SB_EENSR_IS15_SB_EEEEEfSH_fSH_NS1C_6fusion15FusionCallbacksIS1G_NS1K_17LinearCombinationIffffLNS_15FloatRoundStyleE2EEESG_S1J_JEEENS4_5SM1004TMEM4LOAD26SM100_TMEM_LOAD_16dp128b8xESY_S19_NS4_17SM75_U32x4_LDSM_NENS4_14SM90_TMA_STOREES19_NS4_17SM90_U32x4_STSM_NENS4_39AutoVectorizingCopyWithAssumedAlignmentILi128EEEEEEvvEEEEvNT_6ParamsE)
        /*09fc*/ 	.short	0x0380
        /*09fe*/ 	.short	0x0800


	//----- nvinfo : EIATTR_SW_WAR
	.align		4
.L_55:
        /*0a00*/ 	.byte	0x04, 0x36
        /*0a02*/ 	.short	(.L_57 - .L_56)
.L_56:
        /*0a04*/ 	.word	0x00000008
.L_57:


//--------------------- .nv.callgraph             --------------------------
	.section	.nv.callgraph,"",@"SHT_CUDA_CALLGRAPH"
	.align	4
	.sectionentsize	8
	.align		4
        /*0000*/ 	.word	0x00000000
	.align		4
        /*0004*/ 	.word	0xffffffff
	.align		4
        /*0008*/ 	.word	index@(_ZN7cutlass13device_kernelINS_4gemm6kernel13GemmUniversalIN4cute5tupleIJiiiiEEENS1_10collective13CollectiveMmaINS1_35MainloopSm100TmaUmmaWarpSpecializedILi4ELi2ELi4ENS5_IJNS4_1CILi1EEESB_SB_EEEEENS5_IJNSA_ILi64EEENSA_ILi128EEESE_EEEfNS5_IJlSB_lEEEfSH_NS4_8TiledMMAINS4_8MMA_AtomIJNS4_17SM100_MMA_TF32_SSINS_10tfloat32_tESL_fLi64ELi128ELNS4_4UMMA5MajorE0ELSN_0ELNSM_7ScaleInE0ELSO_0EEEEEENS4_6LayoutISC_NS5_IJNSA_ILi0EEESS_SS_EEEEENS5_IJNS4_10UnderscoreESV_SV_EEEEENS4_13SM90_TMA_LOADENS4_14ComposedLayoutINS4_7SwizzleILi3ELi4ELi3EEENS4_18smem_ptr_flag_bitsILi32EEENSR_INS5_IJNSA_ILi8EEENSA_ILi32EEEEEENS5_IJS15_SB_EEEEEEEvNS4_8identityESY_S19_vS1A_EENS_8epilogue10collective18CollectiveEpilogueINS1C_23Sm100TmaWarpSpecializedILi4ELi2ELi16ELb1ELb0EEEJSG_NS5_IJNSR_ISE_SB_EENSR_IS15_SB_EEEEEfSH_fSH_NS1C_6fusion15FusionCallbacksIS1G_NS1K_17LinearCombinationIffffLNS_15FloatRoundStyleE2EEESG_S1J_JEEENS4_5SM1004TMEM4LOAD26SM100_TMEM_LOAD_16dp128b8xESY_S19_NS4_17SM75_U32x4_LDSM_NENS4_14SM90_TMA_STOREES19_NS4_17SM90_U32x4_STSM_NENS4_39AutoVectorizingCopyWithAssumedAlignmentILi128EEEEEEvvEEEEvNT_6ParamsE)
	.align		4
        /*000c*/ 	.word	index@(__assertfail)
	.align		4
        /*0010*/ 	.word	0x00000000
	.align		4
        /*0014*/ 	.word	0xfffffffe
	.align		4
        /*0018*/ 	.word	0x00000000
	.align		4
        /*001c*/ 	.word	0xfffffffd
	.align		4
        /*0020*/ 	.word	0x00000000
	.align		4
        /*0024*/ 	.word	0xfffffffc


//--------------------- .nv.constant4             --------------------------
	.section	.nv.constant4,"a",@progbits
	.align	8
	.align		8
.nv.constant4:
        /*0000*/ 	.dword	__assertfail
	.align		8
        /*0008*/ 	.dword	__unnamed_1
	.align		8
        /*0010*/ 	.dword	__unnamed_2
	.align		8
        /*0018*/ 	.dword	_ZN40_INTERNAL_e43a3ec9_4_k_cu_4267fbcb_305054cuda3std3__45__cpo5beginE
	.align		8
        /*0020*/ 	.dword	_ZN40_INTERNAL_e43a3ec9_4_k_cu_4267fbcb_305054cuda3std3__45__cpo3endE
	.align		8
        /*0028*/ 	.dword	_ZN40_INTERNAL_e43a3ec9_4_k_cu_4267fbcb_305054cuda3std3__45__cpo6cbeginE
	.align		8
        /*0030*/ 	.dword	_ZN40_INTERNAL_e43a3ec9_4_k_cu_4267fbcb_305054cuda3std3__45__cpo4cendE
	.align		8
        /*0038*/ 	.dword	_ZN40_INTERNAL_e43a3ec9_4_k_cu_4267fbcb_305054cuda3std3__442_GLOBAL__N__e43a3ec9_4_k_cu_4267fbcb_305056ignoreE
	.align		8
        /*0040*/ 	.dword	_ZN40_INTERNAL_e43a3ec9_4_k_cu_4267fbcb_305054cuda3std3__419piecewise_constructE
	.align		8
        /*0048*/ 	.dword	_ZN40_INTERNAL_e43a3ec9_4_k_cu_4267fbcb_305054cuda3std3__48in_placeE
	.align		8
        /*0050*/ 	.dword	_ZN40_INTERNAL_e43a3ec9_4_k_cu_4267fbcb_305054cuda3std6ranges3__45__cpo4swapE
	.align		8
        /*0058*/ 	.dword	_ZN40_INTERNAL_e43a3ec9_4_k_cu_4267fbcb_305054cuda3std6ranges3__45__cpo9iter_moveE
	.align		8
        /*0060*/ 	.dword	_ZN40_INTERNAL_e43a3ec9_4_k_cu_4267fbcb_305054cute7productE
	.align		8
        /*0068*/ 	.dword	_ZN40_INTERNAL_e43a3ec9_4_k_cu_4267fbcb_305054cute1_E
	.align		8
        /*0070*/ 	.dword	$str$25
	.align		8
        /*0078*/ 	.dword	$str$26
	.align		8
        /*0080*/ 	.dword	$str$27
	.align		8
        /*0088*/ 	.dword	$str$28


//--------------------- .text._ZN7cutlass13device_kernelINS_4gemm6kernel13GemmUniversalIN4cute5tupleIJiiiiEEENS1_10collective13CollectiveMmaINS1_35MainloopSm100TmaUmmaWarpSpecializedILi4ELi2ELi4ENS5_IJNS4_1CILi1EEESB_SB_EEEEENS5_IJNSA_ILi64EEENSA_ILi128EEESE_EEEfNS5_IJlSB_lEEEfSH_NS4_8TiledMMAINS4_8MMA_AtomIJNS4_17SM100_MMA_TF32_SSINS_10tfloat32_tESL_fLi64ELi128ELNS4_4UMMA5MajorE0ELSN_0ELNSM_7ScaleInE0ELSO_0EEEEEENS4_6LayoutISC_NS5_IJNSA_ILi0EEESS_SS_EEEEENS5_IJNS4_10UnderscoreESV_SV_EEEEENS4_13SM90_TMA_LOADENS4_14ComposedLayoutINS4_7SwizzleILi3ELi4ELi3EEENS4_18smem_ptr_flag_bitsILi32EEENSR_INS5_IJNSA_ILi8EEENSA_ILi32EEEEEENS5_IJS15_SB_EEEEEEEvNS4_8identityESY_S19_vS1A_EENS_8epilogue10collective18CollectiveEpilogueINS1C_23Sm100TmaWarpSpecializedILi4ELi2ELi16ELb1ELb0EEEJSG_NS5_IJNSR_ISE_SB_EENSR_IS15_SB_EEEEEfSH_fSH_NS1C_6fusion15FusionCallbacksIS1G_NS1K_17LinearCombinationIffffLNS_15FloatRoundStyleE2EEESG_S1J_JEEENS4_5SM1004TMEM4LOAD26SM100_TMEM_LOAD_16dp128b8xESY_S19_NS4_17SM75_U32x4_LDSM_NENS4_14SM90_TMA_STOREES19_NS4_17SM90_U32x4_STSM_NENS4_39AutoVectorizingCopyWithAssumedAlignmentILi128EEEEEEvvEEEEvNT_6ParamsE --------------------------
	.section	.text._ZN7cutlass13device_kernelINS_4gemm6kernel13GemmUniversalIN4cute5tupleIJiiiiEEENS1_10collective13CollectiveMmaINS1_35MainloopSm100TmaUmmaWarpSpecializedILi4ELi2ELi4ENS5_IJNS4_1CILi1EEESB_SB_EEEEENS5_IJNSA_ILi64EEENSA_ILi128EEESE_EEEfNS5_IJlSB_lEEEfSH_NS4_8TiledMMAINS4_8MMA_AtomIJNS4_17SM100_MMA_TF32_SSINS_10tfloat32_tESL_fLi64ELi128ELNS4_4UMMA5MajorE0ELSN_0ELNSM_7ScaleInE0ELSO_0EEEEEENS4_6LayoutISC_NS5_IJNSA_ILi0EEESS_SS_EEEEENS5_IJNS4_10UnderscoreESV_SV_EEEEENS4_13SM90_TMA_LOADENS4_14ComposedLayoutINS4_7SwizzleILi3ELi4ELi3EEENS4_18smem_ptr_flag_bitsILi32EEENSR_INS5_IJNSA_ILi8EEENSA_ILi32EEEEEENS5_IJS15_SB_EEEEEEEvNS4_8identityESY_S19_vS1A_EENS_8epilogue10collective18CollectiveEpilogueINS1C_23Sm100TmaWarpSpecializedILi4ELi2ELi16ELb1ELb0EEEJSG_NS5_IJNSR_ISE_SB_EENSR_IS15_SB_EEEEEfSH_fSH_NS1C_6fusion15FusionCallbacksIS1G_NS1K_17LinearCombinationIffffLNS_15FloatRoundStyleE2EEESG_S1J_JEEENS4_5SM1004TMEM4LOAD26SM100_TMEM_LOAD_16dp128b8xESY_S19_NS4_17SM75_U32x4_LDSM_NENS4_14SM90_TMA_STOREES19_NS4_17SM90_U32x4_STSM_NENS4_39AutoVectorizingCopyWithAssumedAlignmentILi128EEEEEEvvEEEEvNT_6ParamsE,"ax",@progbits
	.align	128
.text._ZN7cutlass13device_kernelINS_4gemm6kernel13GemmUniversalIN4cute5tupleIJiiiiEEENS1_10collective13CollectiveMmaINS1_35MainloopSm100TmaUmmaWarpSpecializedILi4ELi2ELi4ENS5_IJNS4_1CILi1EEESB_SB_EEEEENS5_IJNSA_ILi64EEENSA_ILi128EEESE_EEEfNS5_IJlSB_lEEEfSH_NS4_8TiledMMAINS4_8MMA_AtomIJNS4_17SM100_MMA_TF32_SSINS_10tfloat32_tESL_fLi64ELi128ELNS4_4UMMA5MajorE0ELSN_0ELNSM_7ScaleInE0ELSO_0EEEEEENS4_6LayoutISC_NS5_IJNSA_ILi0EEESS_SS_EEEEENS5_IJNS4_10UnderscoreESV_SV_EEEEENS4_13SM90_TMA_LOADENS4_14ComposedLayoutINS4_7SwizzleILi3ELi4ELi3EEENS4_18smem_ptr_flag_bitsILi32EEENSR_INS5_IJNSA_ILi8EEENSA_ILi32EEEEEENS5_IJS15_SB_EEEEEEEvNS4_8identityESY_S19_vS1A_EENS_8epilogue10collective18CollectiveEpilogueINS1C_23Sm100TmaWarpSpecializedILi4ELi2ELi16ELb1ELb0EEEJSG_NS5_IJNSR_ISE_SB_EENSR_IS15_SB_EEEEEfSH_fSH_NS1C_6fusion15FusionCallbacksIS1G_NS1K_17LinearCombinationIffffLNS_15FloatRoundStyleE2EEESG_S1J_JEEENS4_5SM1004TMEM4LOAD26SM100_TMEM_LOAD_16dp128b8xESY_S19_NS4_17SM75_U32x4_LDSM_NENS4_14SM90_TMA_STOREES19_NS4_17SM90_U32x4_STSM_NENS4_39AutoVectorizingCopyWithAssumedAlignmentILi128EEEEEEvvEEEEvNT_6ParamsE:
        .type           _ZN7cutlass13device_kernelINS_4gemm6kernel13GemmUniversalIN4cute5tupleIJiiiiEEENS1_10collective13CollectiveMmaINS1_35MainloopSm100TmaUmmaWarpSpecializedILi4ELi2ELi4ENS5_IJNS4_1CILi1EEESB_SB_EEEEENS5_IJNSA_ILi64EEENSA_ILi128EEESE_EEEfNS5_IJlSB_lEEEfSH_NS4_8TiledMMAINS4_8MMA_AtomIJNS4_17SM100_MMA_TF32_SSINS_10tfloat32_tESL_fLi64ELi128ELNS4_4UMMA5MajorE0ELSN_0ELNSM_7ScaleInE0ELSO_0EEEEEENS4_6LayoutISC_NS5_IJNSA_ILi0EEESS_SS_EEEEENS5_IJNS4_10UnderscoreESV_SV_EEEEENS4_13SM90_TMA_LOADENS4_14ComposedLayoutINS4_7SwizzleILi3ELi4ELi3EEENS4_18smem_ptr_flag_bitsILi32EEENSR_INS5_IJNSA_ILi8EEENSA_ILi32EEEEEENS5_IJS15_SB_EEEEEEEvNS4_8identityESY_S19_vS1A_EENS_8epilogue10collective18CollectiveEpilogueINS1C_23Sm100TmaWarpSpecializedILi4ELi2ELi16ELb1ELb0EEEJSG_NS5_IJNSR_ISE_SB_EENSR_IS15_SB_EEEEEfSH_fSH_NS1C_6fusion15FusionCallbacksIS1G_NS1K_17LinearCombinationIffffLNS_15FloatRoundStyleE2EEESG_S1J_JEEENS4_5SM1004TMEM4LOAD26SM100_TMEM_LOAD_16dp128b8xESY_S19_NS4_17SM75_U32x4_LDSM_NENS4_14SM90_TMA_STOREES19_NS4_17SM90_U32x4_STSM_NENS4_39AutoVectorizingCopyWithAssumedAlignmentILi128EEEEEEvvEEEEvNT_6ParamsE,@function
        .size           _ZN7cutlass13device_kernelINS_4gemm6kernel13GemmUniversalIN4cute5tupleIJiiiiEEENS1_10collective13CollectiveMmaINS1_35MainloopSm100TmaUmmaWarpSpecializedILi4ELi2ELi4ENS5_IJNS4_1CILi1EEESB_SB_EEEEENS5_IJNSA_ILi64EEENSA_ILi128EEESE_EEEfNS5_IJlSB_lEEEfSH_NS4_8TiledMMAINS4_8MMA_AtomIJNS4_17SM100_MMA_TF32_SSINS_10tfloat32_tESL_fLi64ELi128ELNS4_4UMMA5MajorE0ELSN_0ELNSM_7ScaleInE0ELSO_0EEEEEENS4_6LayoutISC_NS5_IJNSA_ILi0EEESS_SS_EEEEENS5_IJNS4_10UnderscoreESV_SV_EEEEENS4_13SM90_TMA_LOADENS4_14ComposedLayoutINS4_7SwizzleILi3ELi4ELi3EEENS4_18smem_ptr_flag_bitsILi32EEENSR_INS5_IJNSA_ILi8EEENSA_ILi32EEEEEENS5_IJS15_SB_EEEEEEEvNS4_8identityESY_S19_vS1A_EENS_8epilogue10collective18CollectiveEpilogueINS1C_23Sm100TmaWarpSpecializedILi4ELi2ELi16ELb1ELb0EEEJSG_NS5_IJNSR_ISE_SB_EENSR_IS15_SB_EEEEEfSH_fSH_NS1C_6fusion15FusionCallbacksIS1G_NS1K_17LinearCombinationIffffLNS_15FloatRoundStyleE2EEESG_S1J_JEEENS4_5SM1004TMEM4LOAD26SM100_TMEM_LOAD_16dp128b8xESY_S19_NS4_17SM75_U32x4_LDSM_NENS4_14SM90_TMA_STOREES19_NS4_17SM90_U32x4_STSM_NENS4_39AutoVectorizingCopyWithAssumedAlignmentILi128EEEEEEvvEEEEvNT_6ParamsE,(.L_x_176 - _ZN7cutlass13device_kernelINS_4gemm6kernel13GemmUniversalIN4cute5tupleIJiiiiEEENS1_10collective13CollectiveMmaINS1_35MainloopSm100TmaUmmaWarpSpecializedILi4ELi2ELi4ENS5_IJNS4_1CILi1EEESB_SB_EEEEENS5_IJNSA_ILi64EEENSA_ILi128EEESE_EEEfNS5_IJlSB_lEEEfSH_NS4_8TiledMMAINS4_8MMA_AtomIJNS4_17SM100_MMA_TF32_SSINS_10tfloat32_tESL_fLi64ELi128ELNS4_4UMMA5MajorE0ELSN_0ELNSM_7ScaleInE0ELSO_0EEEEEENS4_6LayoutISC_NS5_IJNSA_ILi0EEESS_SS_EEEEENS5_IJNS4_10UnderscoreESV_SV_EEEEENS4_13SM90_TMA_LOADENS4_14ComposedLayoutINS4_7SwizzleILi3ELi4ELi3EEENS4_18smem_ptr_flag_bitsILi32EEENSR_INS5_IJNSA_ILi8EEENSA_ILi32EEEEEENS5_IJS15_SB_EEEEEEEvNS4_8identityESY_S19_vS1A_EENS_8epilogue10collective18CollectiveEpilogueINS1C_23Sm100TmaWarpSpecializedILi4ELi2ELi16ELb1ELb0EEEJSG_NS5_IJNSR_ISE_SB_EENSR_IS15_SB_EEEEEfSH_fSH_NS1C_6fusion15FusionCallbacksIS1G_NS1K_17LinearCombinationIffffLNS_15FloatRoundStyleE2EEESG_S1J_JEEENS4_5SM1004TMEM4LOAD26SM100_TMEM_LOAD_16dp128b8xESY_S19_NS4_17SM75_U32x4_LDSM_NENS4_14SM90_TMA_STOREES19_NS4_17SM90_U32x4_STSM_NENS4_39AutoVectorizingCopyWithAssumedAlignmentILi128EEEEEEvvEEEEvNT_6ParamsE)
        .other          _ZN7cutlass13device_kernelINS_4gemm6kernel13GemmUniversalIN4cute5tupleIJiiiiEEENS1_10collective13CollectiveMmaINS1_35MainloopSm100TmaUmmaWarpSpecializedILi4ELi2ELi4ENS5_IJNS4_1CILi1EEESB_SB_EEEEENS5_IJNSA_ILi64EEENSA_ILi128EEESE_EEEfNS5_IJlSB_lEEEfSH_NS4_8TiledMMAINS4_8MMA_AtomIJNS4_17SM100_MMA_TF32_SSINS_10tfloat32_tESL_fLi64ELi128ELNS4_4UMMA5MajorE0ELSN_0ELNSM_7ScaleInE0ELSO_0EEEEEENS4_6LayoutISC_NS5_IJNSA_ILi0EEESS_SS_EEEEENS5_IJNS4_10UnderscoreESV_SV_EEEEENS4_13SM90_TMA_LOADENS4_14ComposedLayoutINS4_7SwizzleILi3ELi4ELi3EEENS4_18smem_ptr_flag_bitsILi32EEENSR_INS5_IJNSA_ILi8EEENSA_ILi32EEEEEENS5_IJS15_SB_EEEEEEEvNS4_8identityESY_S19_vS1A_EENS_8epilogue10collective18CollectiveEpilogueINS1C_23Sm100TmaWarpSpecializedILi4ELi2ELi16ELb1ELb0EEEJSG_NS5_IJNSR_ISE_SB_EENSR_IS15_SB_EEEEEfSH_fSH_NS1C_6fusion15FusionCallbacksIS1G_NS1K_17LinearCombinationIffffLNS_15FloatRoundStyleE2EEESG_S1J_JEEENS4_5SM1004TMEM4LOAD26SM100_TMEM_LOAD_16dp128b8xESY_S19_NS4_17SM75_U32x4_LDSM_NENS4_14SM90_TMA_STOREES19_NS4_17SM90_U32x4_STSM_NENS4_39AutoVectorizingCopyWithAssumedAlignmentILi128EEEEEEvvEEEEvNT_6ParamsE,@"STO_CUDA_ENTRY STV_DEFAULT"
_ZN7cutlass13device_kernelINS_4gemm6kernel13GemmUniversalIN4cute5tupleIJiiiiEEENS1_10collective13CollectiveMmaINS1_35MainloopSm100TmaUmmaWarpSpecializedILi4ELi2ELi4ENS5_IJNS4_1CILi1EEESB_SB_EEEEENS5_IJNSA_ILi64EEENSA_ILi128EEESE_EEEfNS5_IJlSB_lEEEfSH_NS4_8TiledMMAINS4_8MMA_AtomIJNS4_17SM100_MMA_TF32_SSINS_10tfloat32_tESL_fLi64ELi128ELNS4_4UMMA5MajorE0ELSN_0ELNSM_7ScaleInE0ELSO_0EEEEEENS4_6LayoutISC_NS5_IJNSA_ILi0EEESS_SS_EEEEENS5_IJNS4_10UnderscoreESV_SV_EEEEENS4_13SM90_TMA_LOADENS4_14ComposedLayoutINS4_7SwizzleILi3ELi4ELi3EEENS4_18smem_ptr_flag_bitsILi32EEENSR_INS5_IJNSA_ILi8EEENSA_ILi32EEEEEENS5_IJS15_SB_EEEEEEEvNS4_8identityESY_S19_vS1A_EENS_8epilogue10collective18CollectiveEpilogueINS1C_23Sm100TmaWarpSpecializedILi4ELi2ELi16ELb1ELb0EEEJSG_NS5_IJNSR_ISE_SB_EENSR_IS15_SB_EEEEEfSH_fSH_NS1C_6fusion15FusionCallbacksIS1G_NS1K_17LinearCombinationIffffLNS_15FloatRoundStyleE2EEESG_S1J_JEEENS4_5SM1004TMEM4LOAD26SM100_TMEM_LOAD_16dp128b8xESY_S19_NS4_17SM75_U32x4_LDSM_NENS4_14SM90_TMA_STOREES19_NS4_17SM90_U32x4_STSM_NENS4_39AutoVectorizingCopyWithAssumedAlignmentILi128EEEEEEvvEEEEvNT_6ParamsE:
[----:B------:R-:W1:Y:S01]  /*0000*/  LDC R1, c[0x0][0x37c] ;  /* 0x0000df00ff017b82 */ /* 0x000e620000000800 */
[----:B------:R-:W2:Y:S01]  /*0010*/  S2R R77, SR_TID.X ;  /* 0x00000000004d7919 */ /* 0x000ea20000002100 */
[----:B------:R-:W3:Y:S01]  /*0020*/  LDCU.64 UR4, c[0x0][0x890] ;  /* 0x00011200ff0477ac */ /* 0x000ee20008000a00 */
[----:B------:R-:W-:Y:S02]  /*0030*/  PRMT R64, RZ, 0x7610, R64 ;  /* 0x00007610ff407816 */ /* 0x000fe40000000040 */
[----:B------:R-:W-:Y:S01]  /*0040*/  ELECT P5, URZ, PT ;  /* 0x0000000000ff782f */ /* 0x000fe200038a0000 */
[----:B------:R-:W4:Y:S01]  /*0050*/  LDCU.64 UR46, c[0x0][0x358] ;  /* 0x00006b00ff2e77ac */ /* 0x000f220008000a00 */
[----:B---3--:R-:W-:-:S04]  /*0060*/  UISETP.NE.U32.AND UP0, UPT, UR4, URZ, UPT ;  /* 0x000000ff0400728c */ /* 0x008fc8000bf05070 */
[----:B------:R-:W-:Y:S01]  /*0070*/  UISETP.NE.AND.EX UP0, UPT, UR5, URZ, UPT, UP0 ;  /* 0x000000ff0500728c */ /* 0x000fe2000bf05300 */
[----:B--2---:R-:W-:-:S05]  /*0080*/  SHF.R.U32.HI R69, RZ, 0x5, R77 ;  /* 0x00000005ff457819 */ /* 0x004fca000001164d */
[----:B------:R-:W2:Y:S02]  /*0090*/  SHFL.IDX PT, R0, R69, RZ, 0x1f ;  /* 0x00001fff45007589 */ /* 0x000ea400000e0000 */
[----:B--2---:R-:W-:Y:S01]  /*00a0*/  R2UR UR8, R0 ;  /* 0x00000000000872ca */ /* 0x004fe200000e0000 */
[----:B-1--4-:R-:W-:-:S14]  /*00b0*/  BRA.U UP0, `(.L_x_0) ;  /* 0x00000001002c7547 */ /* 0x012fdc000b800000 */
[----:B------:R-:W1:Y:S02]  /*00c0*/  LDCU.64 UR6, c[0x0][0x888] ;  /* 0x00011100ff0677ac */ /* 0x000e640008000a00 */
[----:B-1----:R-:W-:-:S04]  /*00d0*/  UISETP.NE.U32.AND UP0, UPT, UR6, URZ, UPT ;  /* 0x000000ff0600728c */ /* 0x002fc8000bf05070 */
[----:B------:R-:W-:-:S09]  /*00e0*/  UISETP.NE.AND.EX UP0, UPT, UR7, URZ, UPT, UP0 ;  /* 0x000000ff0700728c */ /* 0x000fd2000bf05300 */
[----:B------:R-:W-:Y:S05]  /*00f0*/  BRA.U !UP0, `(.L_x_1) ;  /* 0x0000000108107547 */ /* 0x000fea000b800000 */
[----:B------:R-:W1:Y:S02]  /*0100*/  LDC.64 R2, c[0x0][0x888] ;  /* 0x00022200ff027b82 */ /* 0x000e640000000a00 */
[----:B-1----:R1:W5:Y:S01]  /*0110*/  LDG.E R35, desc[UR46][R2.64] ;  /* 0x0000002e02237981 */ /* 0x002362000c1e1900 */
[----:B------:R-:W-:Y:S01]  /*0120*/  HFMA2 R64, -RZ, RZ, 0, 5.9604644775390625e-08 ;  /* 0x00000001ff407431 */ /* 0x000fe200000001ff */
[----:B------:R-:W-:Y:S05]  /*0130*/  BRA `(.L_x_0) ;  /* 0x00000000000c7947 */ /* 0x000fea0003800000 */
.L_x_1:
[----:B------:R-:W1:Y:S01]  /*0140*/  LDCU UR6, c[0x0][0x880] ;  /* 0x00011000ff0677ac */ /* 0x000e620008000800 */
[----:B------:R-:W-:Y:S01]  /*0150*/  HFMA2 R64, -RZ, RZ, 0, 5.9604644775390625e-08 ;  /* 0x00000001ff407431 */ /* 0x000fe200000001ff */
[----:B-1----:R-:W-:-:S07]  /*0160*/  MOV R35, UR6 ;  /* 0x0000000600237c02 */ /* 0x002fce0008000f00 */
.L_x_0:
[----:B------:R-:W2:Y:S02]  /*0170*/  LDCU.64 UR6, c[0x0][0x8b0] ;  /* 0x00011600ff0677ac */ /* 0x000ea40008000a00 */
[----:B--2---:R-:W-:-:S04]  /*0180*/  UISETP.NE.U32.AND UP0, UPT, UR6, URZ, UPT ;  /* 0x000000ff0600728c */ /* 0x004fc8000bf05070 */
[----:B------:R-:W-:-:S09]  /*0190*/  UISETP.NE.AND.EX UP0, UPT, UR7, URZ, UPT, UP0 ;  /* 0x000000ff0700728c */ /* 0x000fd2000bf05300 */
[----:B------:R-:W-:Y:S05]  /*01a0*/  BRA.U UP0, `(.L_x_2) ;  /* 0x0000000100247547 */ /* 0x000fea000b800000 */
[----:B------:R-:W2:Y:S02]  /*01b0*/  LDCU.64 UR6, c[0x0][0x8a8] ;  /* 0x00011500ff0677ac */ /* 0x000ea40008000a00 */
[----:B--2---:R-:W-:-:S04]  /*01c0*/  UISETP.NE.U32.AND UP0, UPT, UR6, URZ, UPT ;  /* 0x000000ff0600728c */ /* 0x004fc8000bf05070 */
[----:B------:R-:W-:-:S09]  /*01d0*/  UISETP.NE.AND.EX UP0, UPT, UR7, URZ, UPT, UP0 ;  /* 0x000000ff0700728c */ /* 0x000fd2000bf05300 */
[----:B------:R-:W-:Y:S05]  /*01e0*/  BRA.U !UP0, `(.L_x_3) ;  /* 0x00000001080c7547 */ /* 0x000fea000b800000 */
[----:B-1----:R-:W1:Y:S02]  /*01f0*/  LDC.64 R2, c[0x0][0x8a8] ;  /* 0x00022a00ff027b82 */ /* 0x002e640000000a00 */
[----:B-1----:R2:W5:Y:S01]  /*0200*/  LDG.E R33, desc[UR46][R2.64] ;  /* 0x0000002e02217981 */ /* 0x002562000c1e1900 */
[----:B------:R-:W-:Y:S05]  /*0210*/  BRA `(.L_x_2) ;  /* 0x0000000000087947 */ /* 0x000fea0003800000 */
.L_x_3:
[----:B------:R-:W2:Y:S02]  /*0220*/  LDCU UR6, c[0x0][0x8a0] ;  /* 0x00011400ff0677ac */ /* 0x000ea40008000800 */
[----:B--2---:R-:W-:Y:S02]  /*0230*/  MOV R33, UR6 ;  /* 0x0000000600217c02 */ /* 0x004fe40008000f00 */
.L_x_2:
[----:B------:R-:W-:Y:S01]  /*0240*/  IMAD.U32 R0, RZ, RZ, UR8 ;  /* 0x00000008ff007e24 */ /* 0x000fe2000f8e00ff */
[----:B------:R-:W-:Y:S04]  /*0250*/  BSSY.RECONVERGENT B0, `(.L_x_4) ;  /* 0x000000c000007945 */ /* 0x000fe80003800200 */
[C---:B------:R-:W-:Y:S02]  /*0260*/  ISETP.NE.OR P1, PT, R0.reuse, 0x1, !P5 ;  /* 0x000000010000780c */ /* 0x040fe40006f25670 */
[----:B------:R-:W-:-:S11]  /*0270*/  ISETP.NE.OR P0, PT, R0, 0x3, !P5 ;  /* 0x000000030000780c */ /* 0x000fd60006f05670 */
[----:B------:R-:W-:Y:S05]  /*0280*/  @P1 BRA `(.L_x_5) ;  /* 0x0000000000201947 */ /* 0x000fea0003800000 */
[----:B------:R-:W3:Y:S02]  /*0290*/  LDCU.64 UR6, c[0x0][0x348] ;  /* 0x00006900ff0677ac */ /* 0x000ee40008000a00 */
[----:B---3--:R-:W-:Y:S02]  /*02a0*/  UIADD3 UR10, UP1, UPT, UR6, 0x80, URZ ;  /* 0x00000080060a7890 */ /* 0x008fe4000ff3e0ff */
[----:B------:R-:W-:Y:S02]  /*02b0*/  UIADD3 UR6, UP0, UPT, UR6, 0x180, URZ ;  /* 0x0000018006067890 */ /* 0x000fe4000ff1e0ff */
[----:B------:R-:W-:Y:S02]  /*02c0*/  UIADD3.X UR11, UPT, UPT, URZ, UR7, URZ, UP1, !UPT ;  /* 0x00000007ff0b7290 */ /* 0x000fe40008ffe4ff */
[----:B------:R-:W-:-:S07]  /*02d0*/  UIADD3.X UR7, UPT, UPT, URZ, UR7, URZ, UP0, !UPT ;  /* 0x00000007ff077290 */ /* 0x000fce00087fe4ff */
[----:B------:R3:W-:Y:S02]  /*02e0*/  UTMACCTL.PF [UR10] ;  /* 0x000000000a0079b9 */ /* 0x0007e40008040000 */
[----:B------:R3:W-:Y:S02]  /*02f0*/  UTMACCTL.PF [UR6] ;  /* 0x00000000060079b9 */ /* 0x0007e40008040000 */
[----:B---3--:R-:W-:Y:S01]  /*0300*/  NOP ;  /* 0x0000000000007918 */ /* 0x008fe20000000000 */
.L_x_5:
[----:B------:R-:W-:Y:S05]  /*0310*/  BSYNC.RECONVERGENT B0 ;  /* 0x0000000000007941 */ /* 0x000fea0003800200 */
.L_x_4:
[----:B------:R-:W-:Y:S04]  /*0320*/  BSSY.RECONVERGENT B0, `(.L_x_6) ;  /* 0x000000a000007945 */ /* 0x000fe80003800200 */
        /* <DEDUP_REMOVED lines=9> */
.L_x_7:
[----:B------:R-:W-:Y:S05]  /*03c0*/  BSYNC.RECONVERGENT B0 ;  /* 0x0000000000007941 */ /* 0x000fea0003800200 */
.L_x_6:
[----:B------:R-:W3:Y:S01]  /*03d0*/  LDCU.64 UR6, c[0x0][0x888] ;  /* 0x00011100ff0677ac */ /* 0x000ee20008000a00 */
[----:B------:R-:W-:Y:S02]  /*03e0*/  UISETP.EQ.U32.AND UP1, UPT, UR4, URZ, UPT ;  /* 0x000000ff0400728c */ /* 0x000fe4000bf22070 */
[----:B------:R-:W-:Y:S02]  /*03f0*/  UPLOP3.LUT UP2, UPT, UPT, UPT, UPT, 0x80, 0x8 ;  /* 0x000000000008789c */ /* 0x000fe40003f4f070 */
[----:B---3--:R-:W-:-:S04]  /*0400*/  UISETP.NE.U32.AND UP0, UPT, UR6, URZ, UPT ;  /* 0x000000ff0600728c */ /* 0x008fc8000bf05070 */
[----:B------:R-:W-:-:S04]  /*0410*/  UISETP.NE.AND.EX UP0, UPT, UR7, URZ, UPT, UP0 ;  /* 0x000000ff0700728c */ /* 0x000fc8000bf05300 */
[----:B------:R-:W-:-:S04]  /*0420*/  UISETP.EQ.OR.EX UP3, UPT, UR5, URZ, !UP0, UP1 ;  /* 0x000000ff0500728c */ /* 0x000fc8000c762710 */
[----:B------:R-:W-:-:S05]  /*0430*/  UP2UR UR50, UPR, URZ, 0x8 ;  /* 0x00000008ff327883 */ /* 0x000fca0008000000 */
[----:B------:R-:W-:Y:S07]  /*0440*/  BRA.U !UP3, `(.L_x_8) ;  /* 0x000000010b207547 */ /* 0x000fee000b800000 */
[----:B------:R-:W-:Y:S01]  /*0450*/  UISETP.NE.U32.AND UP2, UPT, UR4, URZ, UPT ;  /* 0x000000ff0400728c */ /* 0x000fe2000bf45070 */
[----:B-----5:R-:W-:Y:S01]  /*0460*/  FSETP.NEU.AND P0, PT, R35, RZ, PT ;  /* 0x000000ff2300720b */ /* 0x020fe20003f0d000 */
[----:B------:R-:W-:Y:S02]  /*0470*/  USEL UR4, URZ, 0xffffffff, UP0 ;  /* 0xffffffffff047887 */ /* 0x000fe40008000000 */
[----:B------:R-:W-:-:S10]  /*0480*/  UISETP.NE.AND.EX UP2, UPT, UR5, URZ, UPT, UP2 ;  /* 0x000000ff0500728c */ /* 0x000fd4000bf45320 */
[----:B------:R-:W-:Y:S01]  /*0490*/  VOTEU.ANY UP1, P0 ;  /* 0x0000000000ff7886 */ /* 0x000fe20000020100 */
[----:B------:R-:W-:-:S04]  /*04a0*/  @!UP2 USEL UR4, URZ, 0xffffffff, UP1 ;  /* 0xffffffffff04a887 */ /* 0x000fc80008800000 */
[----:B------:R-:W-:-:S04]  /*04b0*/  ULOP3.LUT UR4, UR4, 0x1, URZ, 0xc0, !UPT ;  /* 0x0000000104047892 */ /* 0x000fc8000f8ec0ff */
[----:B------:R-:W-:-:S11]  /*04c0*/  UISETP.NE.U32.AND UP2, UPT, UR4, 0x1, UPT ;  /* 0x000000010400788c */ /* 0x000fd6000bf45070 */
.L_x_8:
[----:B-12---:R-:W1:Y:S01]  /*04d0*/  SHFL.IDX PT, R2, R69, RZ, 0x1f ;  /* 0x00001fff45027589 */ /* 0x006e6200000e0000 */
[----:B------:R-:W-:-:S04]  /*04e0*/  UISETP.NE.AND UP1, UPT, UR8, 0x2, UPT ;  /* 0x000000020800788c */ /* 0x000fc8000bf25270 */
[----:B------:R-:W-:Y:S01]  /*04f0*/  USEL UR6, URZ, 0x1, UP1 ;  /* 0x00000001ff067887 */ /* 0x000fe20008800000 */
[----:B-1----:R-:W-:-:S13]  /*0500*/  ISETP.NE.AND P0, PT, R2, RZ, PT ;  /* 0x000000ff0200720c */ /* 0x002fda0003f05270 */
[----:B------:R-:W-:Y:S05]  /*0510*/  @P0 BRA `(.L_x_9) ;  /* 0x0000000000480947 */ /* 0x000fea0003800000 */
[----:B------:R-:W1:Y:S01]  /*0520*/  S2UR UR5, SR_CgaCtaId ;  /* 0x00000000000579c3 */ /* 0x000e620000008800 */
[----:B------:R-:W-:Y:S01]  /*0530*/  UMOV UR7, 0x400 ;  /* 0x0000040000077882 */ /* 0x000fe20000000000 */
[----:B------:R-:W-:Y:S01]  /*0540*/  UMOV UR4, 0x1 ;  /* 0x0000000100047882 */ /* 0x000fe20000000000 */
[----:B------:R-:W-:Y:S01]  /*0550*/  ELECT P0, URZ, PT ;  /* 0x0000000000ff782f */ /* 0x000fe20003800000 */
[----:B------:R-:W-:-:S04]  /*0560*/  UIADD3 UR10, UPT, UPT, -UR4, 0x100000, URZ ;  /* 0x00100000040a7890 */ /* 0x000fc8000fffe1ff */
[----:B------:R-:W-:Y:S02]  /*0570*/  USHF.L.U32 UR11, UR10, 0xb, URZ ;  /* 0x0000000b0a0b7899 */ /* 0x000fe400080006ff */
[----:B------:R-:W-:Y:S02]  /*0580*/  USHF.L.U32 UR10, UR10, 0x1, URZ ;  /* 0x000000010a0a7899 */ /* 0x000fe400080006ff */
[----:B-1----:R-:W-:Y:S01]  /*0590*/  ULEA UR5, UR5, UR7, 0x18 ;  /* 0x0000000705057291 */ /* 0x002fe2000f8ec0ff */
[----:B------:R-:W1:Y:S11]  /*05a0*/  FENCE.VIEW.ASYNC.S ;  /* 0x00000000000073c6 */ /* 0x000e760000000000 */
[----:B-1----:R1:W2:Y:S01]  /*05b0*/  SYNCS.EXCH.64 URZ, [UR5], UR10 ;  /* 0x0000000a05ff75b2 */ /* 0x0022a20008000100 */
[----:B------:R1:W3:Y:S01]  /*05c0*/  SYNCS.EXCH.64 URZ, [UR5+0x20], UR10 ;  /* 0x0000200a05ff75b2 */ /* 0x0002e20008000100 */
[----:B------:R1:W4:Y:S01]  /*05d0*/  SYNCS.EXCH.64 URZ, [UR5+0x8], UR10 ;  /* 0x0000080a05ff75b2 */ /* 0x0003220008000100 */
[----:B------:R1:W1:Y:S01]  /*05e0*/  SYNCS.EXCH.64 URZ, [UR5+0x28], UR10 ;  /* 0x0000280a05ff75b2 */ /* 0x0002620008000100 */
[----:B------:R1:W1:Y:S01]  /*05f0*/  SYNCS.EXCH.64 URZ, [UR5+0x10], UR10 ;  /* 0x0000100a05ff75b2 */ /* 0x0002620008000100 */
[----:B------:R1:W1:Y:S01]  /*0600*/  SYNCS.EXCH.64 URZ, [UR5+0x30], UR10 ;  /* 0x0000300a05ff75b2 */ /* 0x0002620008000100 */
[----:B------:R1:W1:Y:S01]  /*0610*/  SYNCS.EXCH.64 URZ, [UR5+0x18], UR10 ;  /* 0x0000180a05ff75b2 */ /* 0x0002620008000100 */
[----:B------:R1:W1:Y:S01]  /*0620*/  SYNCS.EXCH.64 URZ, [UR5+0x38], UR10 ;  /* 0x0000380a05ff75b2 */ /* 0x0002620008000100 */
[----:B------:R-:W-:Y:S01]  /*0630*/  NOP ;  /* 0x0000000000007918 */ /* 0x000fe20000000000 */
.L_x_9:
[----:B------:R-:W2:Y:S01]  /*0640*/  SHFL.IDX PT, R2, R69, RZ, 0x1f ;  /* 0x00001fff45027589 */ /* 0x000ea200000e0000 */
[----:B------:R-:W-:Y:S01]  /*0650*/  NOP ;  /* 0x0000000000007918 */ /* 0x000fe20000000000 */
[----:B--2---:R-:W-:-:S13]  /*0660*/  ISETP.NE.AND P0, PT, R2, 0x1, PT ;  /* 0x000000010200780c */ /* 0x004fda0003f05270 */
[----:B------:R-:W-:Y:S05]  /*0670*/  @P0 BRA `(.L_x_10) ;  /* 0x0000000000580947 */ /* 0x000fea0003800000 */
[----:B------:R-:W2:Y:S01]  /*0680*/  S2UR UR7, SR_CgaCtaId ;  /* 0x00000000000779c3 */ /* 0x000ea20000008800 */
[----:B------:R-:W-:Y:S01]  /*0690*/  UMOV UR9, 0x400 ;  /* 0x0000040000097882 */ /* 0x000fe20000000000 */
[----:B-1----:R-:W-:Y:S01]  /*06a0*/  UMOV UR5, 0x20 ;  /* 0x0000002000057882 */ /* 0x002fe20000000000 */
[----:B------:R-:W-:Y:S01]  /*06b0*/  UMOV UR4, 0x80 ;  /* 0x0000008000047882 */ /* 0x000fe20000000000 */
[----:B------:R-:W-:-:S04]  /*06c0*/  UIADD3 UR10, UPT, UPT, -UR5, 0x100000, URZ ;  /* 0x00100000050a7890 */ /* 0x000fc8000fffe1ff */
[----:B------:R-:W-:Y:S02]  /*06d0*/  USHF.L.U32 UR11, UR10, 0xb, URZ ;  /* 0x0000000b0a0b7899 */ /* 0x000fe400080006ff */
[----:B------:R-:W-:Y:S02]  /*06e0*/  USHF.L.U32 UR10, UR10, 0x1, URZ ;  /* 0x000000010a0a7899 */ /* 0x000fe400080006ff */
[----:B------:R-:W-:-:S04]  /*06f0*/  UIADD3 UR4, UPT, UPT, -UR4, 0x100000, URZ ;  /* 0x0010000004047890 */ /* 0x000fc8000fffe1ff */
[----:B------:R-:W-:Y:S02]  /*0700*/  USHF.L.U32 UR5, UR4, 0xb, URZ ;  /* 0x0000000b04057899 */ /* 0x000fe400080006ff */
[----:B------:R-:W-:Y:S01]  /*0710*/  USHF.L.U32 UR4, UR4, 0x1, URZ ;  /* 0x0000000104047899 */ /* 0x000fe200080006ff */
[----:B------:R-:W-:Y:S01]  /*0720*/  ELECT P0, URZ, PT ;  /* 0x0000000000ff782f */ /* 0x000fe20003800000 */
[----:B--2---:R-:W-:Y:S01]  /*0730*/  ULEA UR7, UR7, UR9, 0x18 ;  /* 0x0000000907077291 */ /* 0x004fe2000f8ec0ff */
[----:B------:R-:W1:Y:S11]  /*0740*/  FENCE.VIEW.ASYNC.S ;  /* 0x00000000000073c6 */ /* 0x000e760000000000 */
[----:B-1----:R2:W1:Y:S01]  /*0750*/  SYNCS.EXCH.64 URZ, [UR7+0x40], UR10 ;  /* 0x0000400a07ff75b2 */ /* 0x0024620008000100 */
[----:B------:R2:W1:Y:S01]  /*0760*/  SYNCS.EXCH.64 URZ, [UR7+0x60], UR4 ;  /* 0x0000600407ff75b2 */ /* 0x0004620008000100 */
[----:B------:R2:W1:Y:S01]  /*0770*/  SYNCS.EXCH.64 URZ, [UR7+0x48], UR10 ;  /* 0x0000480a07ff75b2 */ /* 0x0004620008000100 */
[----:B------:R2:W1:Y:S01]  /*0780*/  SYNCS.EXCH.64 URZ, [UR7+0x68], UR4 ;  /* 0x0000680407ff75b2 */ /* 0x0004620008000100 */
[----:B------:R2:W1:Y:S01]  /*0790*/  SYNCS.EXCH.64 URZ, [UR7+0x50], UR10 ;  /* 0x0000500a07ff75b2 */ /* 0x0004620008000100 */
[----:B------:R2:W1:Y:S01]  /*07a0*/  SYNCS.EXCH.64 URZ, [UR7+0x70], UR4 ;  /* 0x0000700407ff75b2 */ /* 0x0004620008000100 */
[----:B------:R2:W1:Y:S01]  /*07b0*/  SYNCS.EXCH.64 URZ, [UR7+0x58], UR10 ;  /* 0x0000580a07ff75b2 */ /* 0x0004620008000100 */
[----:B------:R2:W1:Y:S02]  /*07c0*/  SYNCS.EXCH.64 URZ, [UR7+0x78], UR4 ;  /* 0x0000780407ff75b2 */ /* 0x0004640008000100 */
[----:B--2---:R-:W-:Y:S01]  /*07d0*/  NOP ;  /* 0x0000000000007918 */ /* 0x004fe20000000000 */
.L_x_10:
[----:B------:R-:W2:Y:S01]  /*07e0*/  SHFL.IDX PT, R2, R69, RZ, 0x1f ;  /* 0x00001fff45027589 */ /* 0x000ea200000e0000 */
[----:B------:R-:W-:Y:S01]  /*07f0*/  NOP ;  /* 0x0000000000007918 */ /* 0x000fe20000000000 */
[----:B--2---:R-:W-:-:S13]  /*0800*/  ISETP.NE.AND P0, PT, R2, 0x3, PT ;  /* 0x000000030200780c */ /* 0x004fda0003f05270 */
[----:B------:R-:W-:Y:S05]  /*0810*/  @P0 BRA `(.L_x_11) ;  /* 0x0000000000300947 */ /* 0x000fea0003800000 */
[----:B-1----:R-:W1:Y:S01]  /*0820*/  S2UR UR5, SR_CgaCtaId ;  /* 0x00000000000579c3 */ /* 0x002e620000008800 */
        /* <DEDUP_REMOVED lines=8> */
[----:B-1----:R2:W1:Y:S01]  /*08b0*/  SYNCS.EXCH.64 URZ, [UR5+0x80], UR10 ;  /* 0x0000800a05ff75b2 */ /* 0x0024620008000100 */
[----:B------:R2:W1:Y:S02]  /*08c0*/  SYNCS.EXCH.64 URZ, [UR5+0x88], UR10 ;  /* 0x0000880a05ff75b2 */ /* 0x0004640008000100 */
[----:B--2---:R-:W-:Y:S01]  /*08d0*/  NOP ;  /* 0x0000000000007918 */ /* 0x004fe20000000000 */
.L_x_11:
[----:B------:R-:W2:Y:S01]  /*08e0*/  SHFL.IDX PT, R2, R69, RZ, 0x1f ;  /* 0x00001fff45027589 */ /* 0x000ea200000e0000 */
[----:B------:R-:W-:Y:S01]  /*08f0*/  NOP ;  /* 0x0000000000007918 */ /* 0x000fe20000000000 */
[----:B--2---:R-:W-:-:S13]  /*0900*/  ISETP.NE.AND P0, PT, R2, 0x4, PT ;  /* 0x000000040200780c */ /* 0x004fda0003f05270 */
[----:B------:R-:W-:Y:S05]  /*0910*/  @P0 BRA `(.L_x_12) ;  /* 0x00000000004c0947 */ /* 0x000fea0003800000 */
[----:B-1----:R-:W1:Y:S01]  /*0920*/  S2UR UR5, SR_CgaCtaId ;  /* 0x00000000000579c3 */ /* 0x002e620000008800 */
[----:B------:R-:W-:Y:S01]  /*0930*/  UMOV UR9, 0x100 ;  /* 0x0000010000097882 */ /* 0x000fe20000000000 */
[----:B------:R-:W-:Y:S01]  /*0940*/  UMOV UR7, 0x400 ;  /* 0x0000040000077882 */ /* 0x000fe20000000000 */
[----:B------:R-:W-:Y:S01]  /*0950*/  USEL UR9, UR9, 0xe0, UP2 ;  /* 0x000000e009097887 */ /* 0x000fe20009000000 */
[----:B------:R-:W-:Y:S01]  /*0960*/  UMOV UR4, 0x1 ;  /* 0x0000000100047882 */ /* 0x000fe20000000000 */
[----:B------:R-:W-:Y:S01]  /*0970*/  ELECT P0, URZ, PT ;  /* 0x0000000000ff782f */ /* 0x000fe20003800000 */
[----:B------:R-:W-:-:S04]  /*0980*/  UIADD3 UR10, UPT, UPT, -UR4, 0x100000, URZ ;  /* 0x00100000040a7890 */ /* 0x000fc8000fffe1ff */
[----:B------:R-:W-:Y:S02]  /*0990*/  USHF.L.U32 UR11, UR10, 0xb, URZ ;  /* 0x0000000b0a0b7899 */ /* 0x000fe400080006ff */
[----:B------:R-:W-:Y:S02]  /*09a0*/  USHF.L.U32 UR10, UR10, 0x1, URZ ;  /* 0x000000010a0a7899 */ /* 0x000fe400080006ff */
[----:B------:R-:W-:-:S04]  /*09b0*/  UIADD3 UR12, UPT, UPT, -UR9, 0x100000, URZ ;  /* 0x00100000090c7890 */ /* 0x000fc8000fffe1ff */
[----:B------:R-:W-:Y:S02]  /*09c0*/  USHF.L.U32 UR13, UR12, 0xb, URZ ;  /* 0x0000000b0c0d7899 */ /* 0x000fe400080006ff */
[----:B------:R-:W-:Y:S02]  /*09d0*/  USHF.L.U32 UR12, UR12, 0x1, URZ ;  /* 0x000000010c0c7899 */ /* 0x000fe400080006ff */
[----:B-1----:R-:W-:Y:S01]  /*09e0*/  ULEA UR5, UR5, UR7, 0x18 ;  /* 0x0000000705057291 */ /* 0x002fe2000f8ec0ff */
[----:B------:R-:W1:Y:S11]  /*09f0*/  FENCE.VIEW.ASYNC.S ;  /* 0x00000000000073c6 */ /* 0x000e760000000000 */
[----:B-1----:R2:W1:Y:S01]  /*0a00*/  SYNCS.EXCH.64 URZ, [UR5+0x90], UR10 ;  /* 0x0000900a05ff75b2 */ /* 0x0024620008000100 */
[----:B------:R2:W1:Y:S01]  /*0a10*/  SYNCS.EXCH.64 URZ, [UR5+0xa0], UR12 ;  /* 0x0000a00c05ff75b2 */ /* 0x0004620008000100 */
[----:B------:R2:W1:Y:S01]  /*0a20*/  SYNCS.EXCH.64 URZ, [UR5+0x98], UR10 ;  /* 0x0000980a05ff75b2 */ /* 0x0004620008000100 */
[----:B------:R2:W1:Y:S02]  /*0a30*/  SYNCS.EXCH.64 URZ, [UR5+0xa8], UR12 ;  /* 0x0000a80c05ff75b2 */ /* 0x0004640008000100 */
[----:B--2---:R-:W-:Y:S01]  /*0a40*/  NOP ;  /* 0x0000000000007918 */ /* 0x004fe20000000000 */
.L_x_12:
        /* <DEDUP_REMOVED lines=26> */
.L_x_13:
        /* <DEDUP_REMOVED lines=18> */
.L_x_14:
[----:B-1----:R-:W1:Y:S01]  /*0d10*/  S2UR UR5, SR_CTAID.X ;  /* 0x00000000000579c3 */ /* 0x002e620000002500 */
[----:B------:R-:W-:-:S05]  /*0d20*/  CS2R.32 R63, SR_CgaSize ;  /* 0x00000000003f7805 */ /* 0x000fca0000008a00 */
[----:B------:R-:W-:-:S05]  /*0d30*/  IMAD R63, R63, -0xa0, RZ ;  /* 0xffffff603f3f7824 */ /* 0x000fca00078e02ff */
[----:B------:R-:W-:-:S14]  /*0d40*/  R2UR UR9, R63 ;  /* 0x000000003f0972ca */ /* 0x000fdc00000e0000 */
[----:B------:R-:W2:Y:S01]  /*0d50*/  LDCU UR9, c[0x0][UR9+0x2b0] ;  /* 0x00005600090977ac */ /* 0x000ea20008000800 */
[----:B------:R-:W-:Y:S01]  /*0d60*/  NOP ;  /* 0x0000000000007918 */ /* 0x000fe20000000000 */
[----:B------:R-:W-:-:S05]  /*0d70*/  CS2R.32 R63, SR_CgaSize ;  /* 0x00000000003f7805 */ /* 0x000fca0000008a00 */
[----:B------:R-:W-:-:S05]  /*0d80*/  IMAD R63, R63, -0xa0, RZ ;  /* 0xffffff603f3f7824 */ /* 0x000fca00078e02ff */
[----:B------:R-:W-:-:S14]  /*0d90*/  R2UR UR7, R63 ;  /* 0x000000003f0772ca */ /* 0x000fdc00000e0000 */
[----:B------:R-:W3:Y:S01]  /*0da0*/  LDCU UR7, c[0x0][UR7+0x2b4] ;  /* 0x00005680070777ac */ /* 0x000ee20008000800 */
[----:B------:R-:W4:Y:S08]  /*0db0*/  S2UR UR4, SR_CTAID.Y ;  /* 0x00000000000479c3 */ /* 0x000f300000002600 */
[----:B------:R-:W3:Y:S01]  /*0dc0*/  LDC R10, c[0x0][0xb24] ;  /* 0x0002c900ff0a7b82 */ /* 0x000ee20000000800 */
[----:B-1----:R-:W-:-:S02]  /*0dd0*/  I2FP.F32.U32 R63, UR5 ;  /* 0x00000005003f7c45 */ /* 0x002fc40008201000 */
[----:B------:R-:W-:-:S05]  /*0de0*/  CS2R.32 R3, SR_CgaSize ;  /* 0x0000000000037805 */ /* 0x000fca0000008a00 */
[----:B------:R-:W-:-:S06]  /*0df0*/  IMAD R3, R3, -0xa0, RZ ;  /* 0xffffff6003037824 */ /* 0x000fcc00078e02ff */
[----:B------:R-:W1:Y:S01]  /*0e00*/  LDC R3, c[0x0][R3+0x2a0] ;  /* 0x0000a80003037b82 */ /* 0x000e620000000800 */
[----:B------:R-:W-:Y:S01]  /*0e10*/  MOV R15, UR5 ;  /* 0x00000005000f7c02 */ /* 0x000fe20008000f00 */
[----:B--2---:R-:W-:Y:S01]  /*0e20*/  FMUL R63, R63, UR9 ;  /* 0x000000093f3f7c20 */ /* 0x004fe20008400000 */
[----:B----4-:R-:W-:Y:S02]  /*0e30*/  I2FP.F32.U32 R62, UR4 ;  /* 0x00000004003e7c45 */ /* 0x010fe40008201000 */
[----:B------:R-:W-:-:S05]  /*0e40*/  CS2R.32 R2, SR_CgaSize ;  /* 0x0000000000027805 */ /* 0x000fca0000008a00 */
[----:B------:R-:W-:-:S06]  /*0e50*/  IMAD R2, R2, -0xa0, RZ ;  /* 0xffffff6002027824 */ /* 0x000fcc00078e02ff */
[----:B------:R-:W2:Y:S01]  /*0e60*/  LDC R2, c[0x0][R2+0x2a4] ;  /* 0x0000a90002027b82 */ /* 0x000ea20000000800 */
[----:B------:R-:W-:Y:S01]  /*0e70*/  MOV R14, UR4 ;  /* 0x00000004000e7c02 */ /* 0x000fe20008000f00 */
[----:B------:R-:W4:Y:S01]  /*0e80*/  F2I.U32.TRUNC.NTZ R63, R63 ;  /* 0x0000003f003f7305 */ /* 0x000f22000020f000 */
[----:B---3--:R-:W-:-:S05]  /*0e90*/  FMUL R62, R62, UR7 ;  /* 0x000000073e3e7c20 */ /* 0x008fca0008400000 */
[----:B------:R-:W-:Y:S01]  /*0ea0*/  BAR.SYNC.DEFER_BLOCKING 0x0 ;  /* 0x0000000000007b1d */ /* 0x000fe20000010000 */
[----:B------:R-:W-:-:S05]  /*0eb0*/  ISETP.GE.AND P0, PT, R10, 0x1, PT ;  /* 0x000000010a00780c */ /* 0x000fca0003f06270 */
[----:B------:R-:W3:Y:S02]  /*0ec0*/  F2I.U32.TRUNC.NTZ R62, R62 ;  /* 0x0000003e003e7305 */ /* 0x000ee4000020f000 */
[----:B------:R-:W2:Y:S01]  /*0ed0*/  S2UR UR36, SR_CTAID.Z ;  /* 0x00000000002479c3 */ /* 0x000ea20000002700 */
[----:B----4-:R-:W-:-:S05]  /*0ee0*/  IADD3 R63, PT, PT, -R63, RZ, RZ ;  /* 0x000000ff3f3f7210 */ /* 0x010fca0007ffe1ff */
[----:B-1----:R-:W-:Y:S01]  /*0ef0*/  IMAD R63, R3, R63, UR5 ;  /* 0x00000005033f7e24 */ /* 0x002fe2000f8e023f */
[----:B---3--:R-:W-:-:S05]  /*0f00*/  IADD3 R62, PT, PT, -R62, RZ, RZ ;  /* 0x000000ff3e3e7210 */ /* 0x008fca0007ffe1ff */
[----:B--2---:R-:W-:Y:S01]  /*0f10*/  IMAD R62, R2, R62, UR4 ;  /* 0x00000004023e7e24 */ /* 0x004fe2000f8e023e */
[----:B------:R-:W-:Y:S06]  /*0f20*/  @!P0 BRA `(.L_x_15) ;  /* 0x0000000000b88947 */ /* 0x000fec0003800000 */
[----:B------:R-:W1:Y:S01]  /*0f30*/  LDC.64 R4, c[0x0][0xb18] ;  /* 0x0002c600ff047b82 */ /* 0x000e620000000a00 */
[----:B------:R-:W-:-:S07]  /*0f40*/  ISETP.NE.AND P0, PT, R10, 0x1, PT ;  /* 0x000000010a00780c */ /* 0x000fce0003f05270 */
[----:B------:R-:W2:Y:S08]  /*0f50*/  LDC R9, c[0x0][0xb0c] ;  /* 0x0002c300ff097b82 */ /* 0x000eb00000000800 */
[----:B------:R-:W3:Y:S08]  /*0f60*/  LDC R12, c[0x0][0x370] ;  /* 0x0000dc00ff0c7b82 */ /* 0x000ef00000000800 */
[----:B------:R-:W4:Y:S01]  /*0f70*/  LDC R11, c[0x0][0x374] ;  /* 0x0000dd00ff0b7b82 */ /* 0x000f220000000800 */
[----:B-1----:R-:W-:-:S07]  /*0f80*/  ISETP.NE.AND P1, PT, R4, 0x1, PT ;  /* 0x000000010400780c */ /* 0x002fce0003f25270 */
[----:B------:R-:W3:Y:S01]  /*0f90*/  LDC.64 R6, c[0x0][0xb10] ;  /* 0x0002c400ff067b82 */ /* 0x000ee20000000a00 */
[----:B--2---:R-:W-:-:S07]  /*0fa0*/  ISETP.NE.AND P2, PT, R9, 0x1, PT ;  /* 0x000000010900780c */ /* 0x004fce0003f45270 */
[----:B------:R-:W1:Y:S08]  /*0fb0*/  LDC R8, c[0x0][0xb20] ;  /* 0x0002c800ff087b82 */ /* 0x000e700000000800 */
[----:B------:R-:W2:Y:S01]  /*0fc0*/  LDC.64 R2, c[0x0][0xb28] ;  /* 0x0002ca00ff027b82 */ /* 0x000ea20000000a00 */
[----:B----4-:R-:W-:-:S04]  /*0fd0*/  IMAD.HI.U32 R13, R11, R5, RZ ;  /* 0x000000050b0d7227 */ /* 0x010fc800078e00ff */
[----:B------:R-:W-:-:S04]  /*0fe0*/  IMAD.HI.U32 R5, R14, R5, RZ ;  /* 0x000000050e057227 */ /* 0x000fc800078e00ff */
[----:B---3--:R-:W-:-:S05]  /*0ff0*/  IMAD.HI.U32 R16, R12, R6, RZ ;  /* 0x000000060c107227 */ /* 0x008fca00078e00ff */
[-C--:B------:R-:W-:Y:S01]  /*1000*/  @P2 SHF.R.U32.HI R12, RZ, R7.reuse, R16 ;  /* 0x00000007ff0c2219 */ /* 0x080fe20000011610 */
[----:B------:R-:W-:Y:S01]  /*1010*/  IMAD.HI.U32 R16, R15, R6, RZ ;  /* 0x000000060f107227 */ /* 0x000fe200078e00ff */
[-C--:B-1----:R-:W-:Y:S02]  /*1020*/  @P1 SHF.R.U32.HI R11, RZ, R8.reuse, R13 ;  /* 0x00000008ff0b1219 */ /* 0x082fe4000001160d */
[----:B------:R-:W-:Y:S02]  /*1030*/  SHF.R.U32.HI R5, RZ, R8, R5 ;  /* 0x00000008ff057219 */ /* 0x000fe40000011605 */
[----:B------:R-:W-:Y:S02]  /*1040*/  SHF.R.U32.HI R16, RZ, R7, R16 ;  /* 0x00000007ff107219 */ /* 0x000fe40000011610 */
[----:B------:R-:W-:Y:S01]  /*1050*/  SEL R5, R14, R5, !P1 ;  /* 0x000000050e057207 */ /* 0x000fe20004800000 */
[----:B--2---:R-:W-:Y:S01]  /*1060*/  IMAD.HI.U32 R13, R11, R2, RZ ;  /* 0x000000020b0d7227 */ /* 0x004fe200078e00ff */
[----:B------:R-:W-:-:S03]  /*1070*/  SEL R16, R15, R16, !P2 ;  /* 0x000000100f107207 */ /* 0x000fc60005000000 */
[----:B------:R-:W-:Y:S01]  /*1080*/  IMAD.HI.U32 R6, R12, R2, RZ ;  /* 0x000000020c067227 */ /* 0x000fe200078e00ff */
[----:B------:R-:W-:-:S04]  /*1090*/  @P0 SHF.R.U32.HI R11, RZ, R3, R13 ;  /* 0x00000003ff0b0219 */ /* 0x000fc8000001160d */
[----:B------:R-:W-:Y:S01]  /*10a0*/  @P0 SHF.R.U32.HI R12, RZ, R3, R6 ;  /* 0x00000003ff0c0219 */ /* 0x000fe20000011606 */
[----:B------:R-:W-:-:S04]  /*10b0*/  IMAD R11, R11, R10, RZ ;  /* 0x0000000a0b0b7224 */ /* 0x000fc800078e02ff */
[----:B------:R-:W-:Y:S01]  /*10c0*/  IMAD R6, R12, R10, RZ ;  /* 0x0000000a0c067224 */ /* 0x000fe200078e02ff */
[----:B------:R-:W-:-:S04]  /*10d0*/  ISETP.GE.AND P1, PT, R5, R11, PT ;  /* 0x0000000b0500720c */ /* 0x000fc80003f26270 */
[----:B------:R-:W-:Y:S01]  /*10e0*/  ISETP.GE.OR P1, PT, R16, R6, P1 ;  /* 0x000000061000720c */ /* 0x000fe20000f26670 */
[----:B------:R-:W-:-:S05]  /*10f0*/  IMAD.HI.U32 R6, R5, R2, RZ ;  /* 0x0000000205067227 */ /* 0x000fca00078e00ff */
[----:B------:R-:W-:-:S04]  /*1100*/  SHF.R.U32.HI R6, RZ, R3, R6 ;  /* 0x00000003ff067219 */ /* 0x000fc80000011606 */
[----:B------:R-:W-:-:S03]  /*1110*/  SEL R6, R5, R6, !P0 ;  /* 0x0000000605067207 */ /* 0x000fc60004000000 */
[----:B------:R-:W-:Y:S01]  /*1120*/  @!P1 IMAD.HI.U32 R7, R16, R2, RZ ;  /* 0x0000000210079227 */ /* 0x000fe200078e00ff */
[----:B------:R-:W-:-:S04]  /*1130*/  IADD3 R2, PT, PT, -R6, RZ, RZ ;  /* 0x000000ff06027210 */ /* 0x000fc80007ffe1ff */
[----:B------:R-:W-:Y:S01]  /*1140*/  @!P1 SHF.R.U32.HI R3, RZ, R3, R7 ;  /* 0x00000003ff039219 */ /* 0x000fe20000011607 */
[----:B------:R-:W-:Y:S01]  /*1150*/  IMAD R2, R10, R2, R5 ;  /* 0x000000020a027224 */ /* 0x000fe200078e0205 */
[----:B------:R-:W-:Y:S02]  /*1160*/  IADD3 R7, PT, PT, -R5, RZ, RZ ;  /* 0x000000ff05077210 */ /* 0x000fe40007ffe1ff */
[----:B------:R-:W-:-:S03]  /*1170*/  @!P1 SEL R3, R16, R3, !P0 ;  /* 0x0000000310039207 */ /* 0x000fc60004000000 */
[----:B------:R-:W-:Y:S02]  /*1180*/  IMAD R7, R4, R7, R14 ;  /* 0x0000000704077224 */ /* 0x000fe400078e020e */
[--C-:B------:R-:W-:Y:S02]  /*1190*/  @!P1 IMAD.IADD R6, R6, 0x1, -R3.reuse ;  /* 0x0000000106069824 */ /* 0x100fe400078e0a03 */
[----:B------:R-:W-:Y:S01]  /*11a0*/  @!P1 IMAD R3, R2, R12, R3 ;  /* 0x0000000c02039224 */ /* 0x000fe200078e0203 */
[----:B------:R-:W-:Y:S01]  /*11b0*/  IADD3 R2, PT, PT, -R16, RZ, RZ ;  /* 0x000000ff10027210 */ /* 0x000fe20007ffe1ff */
[----:B------:R-:W-:Y:S02]  /*11c0*/  @!P1 IMAD R5, R6, R10, R16 ;  /* 0x0000000a06059224 */ /* 0x000fe400078e0210 */
[----:B------:R-:W-:Y:S02]  /*11d0*/  @!P1 IMAD.MOV.U32 R16, RZ, RZ, R3 ;  /* 0x000000ffff109224 */ /* 0x000fe400078e0003 */
[----:B------:R-:W-:-:S02]  /*11e0*/  IMAD R2, R9, R2, R15 ;  /* 0x0000000209027224 */ /* 0x000fc400078e020f */
[----:B------:R-:W-:Y:S02]  /*11f0*/  IMAD R14, R5, R4, R7 ;  /* 0x00000004050e7224 */ /* 0x000fe400078e0207 */
[----:B------:R-:W-:Y:S02]  /*1200*/  IMAD R15, R16, R9, R2 ;  /* 0x00000009100f7224 */ /* 0x000fe400078e0202 */
.L_x_15:
[----:B------:R-:W1:Y:S01]  /*1210*/  LDCU UR4, c[0x0][0xb30] ;  /* 0x00016600ff0477ac */ /* 0x000e620008000800 */
[----:B------:R-:W2:Y:S08]  /*1220*/  S2UR UR37, SR_CgaCtaId ;  /* 0x00000000002579c3 */ /* 0x000eb00000008800 */
[----:B------:R-:W3:Y:S01]  /*1230*/  LDC R26, c[0x0][0xb24] ;  /* 0x0002c900ff1a7b82 */ /* 0x000ee20000000800 */
[----:B-1----:R-:W-:-:S09]  /*1240*/  UISETP.NE.AND UP1, UPT, UR4, 0x1, UPT ;  /* 0x000000010400788c */ /* 0x002fd2000bf25270 */
[----:B--2---:R-:W-:Y:S05]  /*1250*/  BRA.U UP1, `(.L_x_16) ;  /* 0x0000000101407547 */ /* 0x004fea000b800000 */
[----:B------:R-:W1:Y:S08]  /*1260*/  LDC.64 R4, c[0x0][0xb10] ;  /* 0x0002c400ff047b82 */ /* 0x000e700000000a00 */
[----:B------:R-:W2:Y:S08]  /*1270*/  LDC.64 R2, c[0x0][0xb18] ;  /* 0x0002c600ff027b82 */ /* 0x000eb00000000a00 */
[----:B------:R-:W4:Y:S08]  /*1280*/  LDC R6, c[0x0][0xb20] ;  /* 0x0002c800ff067b82 */ /* 0x000f300000000800 */
[----:B------:R-:W3:Y:S01]  /*1290*/  LDC R7, c[0x0][0xb0c] ;  /* 0x0002c300ff077b82 */ /* 0x000ee20000000800 */
[----:B-1----:R-:W-:-:S05]  /*12a0*/  IMAD.HI.U32 R4, R15, R4, RZ ;  /* 0x000000040f047227 */ /* 0x002fca00078e00ff */
[----:B------:R-:W-:Y:S01]  /*12b0*/  SHF.R.U32.HI R4, RZ, R5, R4 ;  /* 0x00000005ff047219 */ /* 0x000fe20000011604 */
[----:B--2---:R-:W-:Y:S01]  /*12c0*/  IMAD.HI.U32 R3, R14, R3, RZ ;  /* 0x000000030e037227 */ /* 0x004fe200078e00ff */
[----:B------:R-:W-:-:S04]  /*12d0*/  ISETP.NE.AND P0, PT, R2, 0x1, PT ;  /* 0x000000010200780c */ /* 0x000fc80003f05270 */
[----:B----4-:R-:W-:-:S04]  /*12e0*/  SHF.R.U32.HI R3, RZ, R6, R3 ;  /* 0x00000006ff037219 */ /* 0x010fc80000011603 */
[----:B------:R-:W-:Y:S02]  /*12f0*/  SEL R3, R14, R3, !P0 ;  /* 0x000000030e037207 */ /* 0x000fe40004000000 */
[----:B---3--:R-:W-:-:S04]  /*1300*/  ISETP.NE.AND P1, PT, R7, 0x1, PT ;  /* 0x000000010700780c */ /* 0x008fc80003f25270 */
[----:B------:R-:W-:-:S05]  /*1310*/  SEL R4, R15, R4, !P1 ;  /* 0x000000040f047207 */ /* 0x000fca0004800000 */
[----:B------:R-:W-:Y:S02]  /*1320*/  IMAD.IADD R5, R3, 0x1, -R4 ;  /* 0x0000000103057824 */ /* 0x000fe400078e0a04 */
[----:B------:R-:W-:Y:S02]  /*1330*/  IMAD.IADD R3, R4, 0x1, -R3 ;  /* 0x0000000104037824 */ /* 0x000fe400078e0a03 */
[----:B------:R-:W-:Y:S02]  /*1340*/  IMAD R15, R5, R7, R15 ;  /* 0x00000007050f7224 */ /* 0x000fe400078e020f */
[----:B------:R-:W-:-:S07]  /*1350*/  IMAD R14, R3, R2, R14 ;  /* 0x00000002030e7224 */ /* 0x000fce00078e020e */
.L_x_16:
[----:B------:R-:W-:Y:S01]  /*1360*/  BAR.SYNC.DEFER_BLOCKING 0x0 ;  /* 0x0000000000007b1d */ /* 0x000fe20000010000 */
[----:B------:R-:W-:Y:S01]  /*1370*/  UISETP.NE.AND UP1, UPT, UR8, 0x2, UPT ;  /* 0x000000020800788c */ /* 0x000fe2000bf25270 */
[----:B------:R-:W-:Y:S02]  /*1380*/  ISETP.NE.OR P5, PT, R0, 0x2, !P5 ;  /* 0x000000020000780c */ /* 0x000fe40006fa5670 */
[----:B------:R-:W-:-:S06]  /*1390*/  LOP3.LUT R2, R77, 0x1f, RZ, 0xc0, !PT ;  /* 0x0000001f4d027812 */ /* 0x000fcc00078ec0ff */
[----:B------:R-:W-:Y:S05]  /*13a0*/  BRA.U UP1, `(.L_x_17) ;  /* 0x0000001101b47547 */ /* 0x000fea000b800000 */
[----:B------:R-:W1:Y:S01]  /*13b0*/  LDCU UR13, c[0x0][0x38c] ;  /* 0x00007180ff0d77ac */ /* 0x000e620008000800 */
[----:B------:R-:W2:Y:S01]  /*13c0*/  LDC R8, c[0x0][0x370] ;  /* 0x0000dc00ff087b82 */ /* 0x000ea20000000800 */
[----:B------:R-:W-:Y:S01]  /*13d0*/  PLOP3.LUT P1, PT, PT, PT, UP2, 0x80, 0x8 ;  /* 0x000000000008781c */ /* 0x000fe20003f2f028 */
[----:B------:R-:W-:Y:S01]  /*13e0*/  IMAD.MOV.U32 R17, RZ, RZ, 0x1 ;  /* 0x00000001ff117424 */ /* 0x000fe200078e00ff */
[----:B------:R-:W-:Y:S01]  /*13f0*/  ISETP.EQ.OR P4, PT, R2, RZ, P5 ;  /* 0x000000ff0200720c */ /* 0x000fe20002f82670 */
[----:B------:R-:W-:Y:S01]  /*1400*/  IMAD.MOV.U32 R16, RZ, RZ, RZ ;  /* 0x000000ffff107224 */ /* 0x000fe200078e00ff */
[----:B------:R-:W-:Y:S02]  /*1410*/  PLOP3.LUT P1, PT, P1, PT, PT, 0x8, 0x80 ;  /* 0x000000000080781c */ /* 0x000fe40000f2e170 */
[----:B------:R-:W-:Y:S01]  /*1420*/  CS2R R12, SRZ ;  /* 0x00000000000c7805 */ /* 0x000fe2000001ff00 */
[----:B------:R-:W-:Y:S01]  /*1430*/  IMAD.MOV.U32 R11, RZ, RZ, 0x1 ;  /* 0x00000001ff0b7424 */ /* 0x000fe200078e00ff */
[----:B------:R-:W4:Y:S01]  /*1440*/  LDC R0, c[0x0][0x374] ;  /* 0x0000dd00ff007b82 */ /* 0x000f220000000800 */
[----:B------:R-:W2:Y:S01]  /*1450*/  LDCU.64 UR22, c[0x0][0x348] ;  /* 0x00006900ff1677ac */ /* 0x000ea20008000a00 */
[----:B------:R-:W-:Y:S01]  /*1460*/  UMOV UR6, URZ ;  /* 0x000000ff00067c82 */ /* 0x000fe20008000000 */
[----:B-1----:R-:W-:-:S04]  /*1470*/  UIADD3 UR5, UPT, UPT, UR13, 0x3f, URZ ;  /* 0x0000003f0d057890 */ /* 0x002fc8000fffe0ff */
[----:B------:R-:W-:-:S04]  /*1480*/  USHF.R.S32.HI UR4, URZ, 0x1f, UR5 ;  /* 0x0000001fff047899 */ /* 0x000fc80008011405 */
[----:B------:R-:W-:-:S04]  /*1490*/  ULEA.HI UR4, UR4, UR5, URZ, 0x6 ;  /* 0x0000000504047291 */ /* 0x000fc8000f8f30ff */
[----:B------:R-:W-:Y:S02]  /*14a0*/  USHF.R.S32.HI UR15, URZ, 0x6, UR4 ;  /* 0x00000006ff0f7899 */ /* 0x000fe40008011404 */
[----:B------:R-:W-:Y:S02]  /*14b0*/  UIADD3 UR4, UPT, UPT, UR13, -0x1, URZ ;  /* 0xffffffff0d047890 */ /* 0x000fe4000fffe0ff */
[----:B------:R-:W-:Y:S02]  /*14c0*/  UISETP.LT.U32.AND UP0, UPT, UR15, 0x4, UPT ;  /* 0x000000040f00788c */ /* 0x000fe4000bf01070 */
[----:B------:R-:W-:Y:S02]  /*14d0*/  UISETP.GE.U32.AND UP1, UPT, UR4, -0x7f, UPT ;  /* 0xffffff810400788c */ /* 0x000fe4000bf26070 */
[----:B------:R-:W-:Y:S02]  /*14e0*/  USEL UR14, UR15, 0x4, UP0 ;  /* 0x000000040f0e7887 */ /* 0x000fe40008000000 */
[----:B------:R-:W-:-:S02]  /*14f0*/  UIADD3 UR13, UPT, UPT, UR13, 0x7e, URZ ;  /* 0x0000007e0d0d7890 */ /* 0x000fc4000fffe0ff */
[----:B------:R-:W-:Y:S02]  /*1500*/  UIADD3 UR5, UPT, UPT, UR14, -0x1, URZ ;  /* 0xffffffff0e057890 */ /* 0x000fe4000fffe0ff */
[----:B------:R-:W-:-:S03]  /*1510*/  UIADD3 UR7, UPT, UPT, UR15, -UR14, URZ ;  /* 0x8000000e0f077290 */ /* 0x000fc6000fffe0ff */
[----:B------:R-:W-:-:S04]  /*1520*/  @UP1 UIADD3 UR5, UPT, UPT, UR14, URZ, URZ ;  /* 0x000000ff0e051290 */ /* 0x000fc8000fffe0ff */
[----:B--2---:R-:W-:-:S12]  /*1530*/  UIADD3 UR5, UPT, UPT, UR5, 0x1, URZ ;  /* 0x0000000105057890 */ /* 0x004fd8000fffe0ff */
.L_x_35:
[----:B------:R-:W-:Y:S01]  /*1540*/  UISETP.NE.AND UP0, UPT, UR37, URZ, UPT ;  /* 0x000000ff2500728c */ /* 0x000fe2000bf05270 */
[----:B------:R-:W1:Y:S08]  /*1550*/  S2UR UR37, SR_CgaCtaId ;  /* 0x00000000002579c3 */ /* 0x000e700000008800 */
[----:B------:R-:W-:Y:S05]  /*1560*/  BRA.U UP0, `(.L_x_18) ;  /* 0x0000000100347547 */ /* 0x000fea000b800000 */
[----:B------:R-:W2:Y:S01]  /*1570*/  S2R R2, SR_CgaCtaId ;  /* 0x0000000000027919 */ /* 0x000ea20000008800 */
[----:B------:R-:W-:-:S04]  /*1580*/  MOV R3, 0x400 ;  /* 0x0000040000037802 */ /* 0x000fc80000000f00 */
[----:B--2---:R-:W-:Y:S02]  /*1590*/  LEA R2, R2, R3, 0x18 ;  /* 0x0000000302027211 */ /* 0x004fe400078ec0ff */
[----:B------:R-:W-:-:S03]  /*15a0*/  SHF.L.U32 R3, R11, 0x1f, RZ ;  /* 0x0000001f0b037819 */ /* 0x000fc600000006ff */
[----:B------:R-:W-:-:S04]  /*15b0*/  IMAD R2, R12, 0x8, R2 ;  /* 0x000000080c027824 */ /* 0x000fc800078e0202 */
[----:B------:R-:W2:Y:S02]  /*15c0*/  SYNCS.PHASECHK.TRANS64.TRYWAIT P0, [R2+URZ+0x100], R3 ;  /* 0x00010003020075a7 */ /* 0x000ea400080011ff */
[----:B--2---:R-:W-:Y:S05]  /*15d0*/  @!P0 BRA `(.L_x_19) ;  /* 0x0000006400e88947 */ /* 0x004fea0003800000 */
.L_x_131:
[----:B------:R-:W-:Y:S01]  /*15e0*/  VIADD R12, R12, 0x1 ;  /* 0x000000010c0c7836 */ /* 0x000fe20000000000 */
[----:B------:R2:W-:Y:S04]  /*15f0*/  SYNCS.ARRIVE.TRANS64.A1T0 RZ, [R2+URZ+0xf0], RZ ;  /* 0x0000f0ff02ff79a7 */ /* 0x0005e800081000ff */
[----:B------:R-:W-:-:S04]  /*1600*/  ISETP.NE.AND P0, PT, R12, 0x2, PT ;  /* 0x000000020c00780c */ /* 0x000fc80003f05270 */
[----:B------:R-:W-:Y:S02]  /*1610*/  SEL R12, R12, RZ, P0 ;  /* 0x000000ff0c0c7207 */ /* 0x000fe40000000000 */
[----:B--2---:R-:W-:-:S04]  /*1620*/  SEL R2, RZ, 0x1, P0 ;  /* 0x00000001ff027807 */ /* 0x004fc80000000000 */
[----:B------:R-:W-:-:S07]  /*1630*/  LOP3.LUT R11, R11, R2, RZ, 0x3c, !PT ;  /* 0x000000020b0b7212 */ /* 0x000fce00078e3cff */
.L_x_18:
[----:B------:R-:W-:Y:S01]  /*1640*/  UMOV UR4, 0x400 ;  /* 0x0000040000047882 */ /* 0x000fe20000000000 */
[----:B------:R-:W-:Y:S01]  /*1650*/  SHF.L.U32 R2, R17, 0x1f, RZ ;  /* 0x0000001f11027819 */ /* 0x000fe200000006ff */
[----:B-1----:R-:W-:Y:S01]  /*1660*/  ULEA UR4, UR37, UR4, 0x18 ;  /* 0x0000000425047291 */ /* 0x002fe2000f8ec0ff */
[----:B------:R-:W-:Y:S01]  /*1670*/  R2UR UR35, R15 ;  /* 0x000000000f2372ca */ /* 0x000fe200000e0000 */
[----:B------:R-:W-:Y:S01]  /*1680*/  UISETP.GE.U32.AND UP0, UPT, UR13, 0x7f, UPT ;  /* 0x0000007f0d00788c */ /* 0x000fe2000bf06070 */
[----:B------:R-:W-:Y:S01]  /*1690*/  R2UR UR19, R14 ;  /* 0x000000000e1372ca */ /* 0x000fe200000e0000 */
[----:B------:R-:W-:Y:S01]  /*16a0*/  ULEA UR8, UR6, UR4, 0x3 ;  /* 0x0000000406087291 */ /* 0x000fe2000f8e18ff */
[----:B------:R-:W-:-:S08]  /*16b0*/  UMOV UR29, URZ ;  /* 0x000000ff001d7c82 */ /* 0x000fd00008000000 */
[----:B------:R1:W2:Y:S01]  /*16c0*/  SYNCS.PHASECHK.TRANS64.TRYWAIT P0, [UR8+0x20], R2 ;  /* 0x00002002ff0075a7 */ /* 0x0002a20008001108 */
[----:B------:R-:W-:Y:S02]  /*16d0*/  USHF.L.U32 UR35, UR35, 0x6, URZ ;  /* 0x0000000623237899 */ /* 0x000fe400080006ff */
[----:B------:R-:W-:Y:S01]  /*16e0*/  USHF.L.U32 UR19, UR19, 0x7, URZ ;  /* 0x0000000713137899 */ /* 0x000fe200080006ff */
[----:B------:R-:W-:Y:S11]  /*16f0*/  BRA.U !UP0, `(.L_x_20) ;  /* 0x0000000108d87547 */ /* 0x000ff6000b800000 */
[----:B------:R-:W-:Y:S01]  /*1700*/  UMOV UR21, URZ ;  /* 0x000000ff00157c82 */ /* 0x000fe20008000000 */
[----:B------:R-:W-:-:S05]  /*1710*/  UMOV UR42, UR6 ;  /* 0x00000006002a7c82 */ /* 0x000fca0008000000 */
.L_x_25:
[----:B-1----:R-:W-:Y:S01]  /*1720*/  ULEA UR33, UR42, UR4, 0x3 ;  /* 0x000000042a217291 */ /* 0x002fe2000f8e18ff */
[----:B--2---:R-:W-:Y:S01]  /*1730*/  @!P5 MOV R3, 0xc000 ;  /* 0x0000c0000003d802 */ /* 0x004fe20000000f00 */
[----:B--2---:R-:W-:Y:S10]  /*1740*/  @P0 BRA `(.L_x_21) ;  /* 0x00000000000c0947 */ /* 0x004ff40003800000 */
[----:B------:R-:W-:-:S04]  /*1750*/  SHF.L.U32 R4, R17, 0x1f, RZ ;  /* 0x0000001f11047819 */ /* 0x000fc800000006ff */
[----:B------:R-:W2:Y:S02]  /*1760*/  SYNCS.PHASECHK.TRANS64.TRYWAIT P0, [UR33+0x20], R4 ;  /* 0x00002004ff0075a7 */ /* 0x000ea40008001121 */
[----:B--2---:R-:W-:Y:S05]  /*1770*/  @!P0 BRA `(.L_x_22) ;  /* 0x0000006400948947 */ /* 0x004fea0003800000 */
.L_x_21:
[----:B------:R2:W-:Y:S01]  /*1780*/  @!P5 SYNCS.ARRIVE.TRANS64 RZ, [UR33], R3 ;  /* 0x00000003ffffd9a7 */ /* 0x0005e20008000021 */
[----:B------:R-:W-:Y:S04]  /*1790*/  BSSY.RECONVERGENT B0, `(.L_x_23) ;  /* 0x0000003000007945 */ /* 0x000fe80003800200 */
[----:B------:R-:W-:Y:S05]  /*17a0*/  @P4 BRA `(.L_x_24) ;  /* 0x0000000000044947 */ /* 0x000fea0003800000 */
[----:B------:R-:W-:Y:S05]  /*17b0*/  BPT.TRAP 0x1 ;  /* 0x000000040000795c */ /* 0x000fea0000300000 */
.L_x_24:
[----:B------:R-:W-:Y:S05]  /*17c0*/  BSYNC.RECONVERGENT B0 ;  /* 0x0000000000007941 */ /* 0x000fea0003800200 */
.L_x_23:
[----:B------:R-:W-:Y:S02]  /*17d0*/  UIADD3 UR6, UPT, UPT, UR42, 0x1, URZ ;  /* 0x000000012a067890 */ /* 0x000fe4000fffe0ff */
[----:B------:R-:W-:Y:S02]  /*17e0*/  ULEA UR24, UR42, UR4, 0xe ;  /* 0x000000042a187291 */ /* 0x000fe4000f8e70ff */
[----:B------:R-:W-:Y:S02]  /*17f0*/  UISETP.NE.AND UP0, UPT, UR6, 0x4, UPT ;  /* 0x000000040600788c */ /* 0x000fe4000bf05270 */
[----:B------:R-:W-:Y:S02]  /*1800*/  UIADD3 UR40, UP1, UPT, UR22, 0x80, URZ ;  /* 0x0000008016287890 */ /* 0x000fe4000ff3e0ff */
[----:B------:R-:W-:Y:S02]  /*1810*/  USEL UR9, URZ, 0x1, UP0 ;  /* 0x00000001ff097887 */ /* 0x000fe40008000000 */
[----:B------:R-:W-:-:S02]  /*1820*/  USEL UR6, UR6, URZ, UP0 ;  /* 0x000000ff06067287 */ /* 0x000fc40008000000 */
[----:B------:R-:W-:Y:S02]  /*1830*/  USHF.L.U32 UR34, UR21, 0x6, URZ ;  /* 0x0000000615227899 */ /* 0x000fe400080006ff */
[----:B------:R-:W-:Y:S01]  /*1840*/  ULEA UR8, UR6, UR4, 0x3 ;  /* 0x0000000406087291 */ /* 0x000fe2000f8e18ff */
[----:B------:R-:W-:Y:S01]  /*1850*/  LOP3.LUT R17, R17, UR9, RZ, 0x3c, !PT ;  /* 0x0000000911117c12 */ /* 0x000fe2000f8e3cff */
[----:B------:R-:W-:Y:S02]  /*1860*/  UIADD3 UR38, UP0, UPT, UR22, 0x180, URZ ;  /* 0x0000018016267890 */ /* 0x000fe4000ff1e0ff */
[----:B------:R-:W-:Y:S01]  /*1870*/  UIADD3.X UR41, UPT, UPT, URZ, UR23, URZ, UP1, !UPT ;  /* 0x00000017ff297290 */ /* 0x000fe20008ffe4ff */
[----:B-1----:R-:W-:Y:S01]  /*1880*/  SHF.L.U32 R2, R17, 0x1f, RZ ;  /* 0x0000001f11027819 */ /* 0x002fe200000006ff */
[----:B------:R-:W-:Y:S02]  /*1890*/  UIADD3 UR32, UPT, UPT, UR24, 0x8800, URZ ;  /* 0x0000880018207890 */ /* 0x000fe4000fffe0ff */
[----:B------:R-:W-:Y:S01]  /*18a0*/  UIADD3 UR26, UPT, UPT, UR34, 0x20, URZ ;  /* 0x00000020221a7890 */ /* 0x000fe2000fffe0ff */
[----:B------:R1:W1:Y:S01]  /*18b0*/  SYNCS.PHASECHK.TRANS64.TRYWAIT P0, [UR8+0x20], R2 ;  /* 0x00002002ff0075a7 */ /* 0x0002620008001108 */
[----:B------:R-:W-:-:S02]  /*18c0*/  ULEA UR8, UR42, UR4, 0xf ;  /* 0x000000042a087291 */ /* 0x000fc4000f8e78ff */
[----:B------:R-:W-:Y:S02]  /*18d0*/  UIADD3 UR24, UPT, UPT, UR24, 0xa800, URZ ;  /* 0x0000a80018187890 */ /* 0x000fe4000fffe0ff */
[----:B------:R-:W-:Y:S02]  /*18e0*/  UIADD3.X UR39, UPT, UPT, URZ, UR23, URZ, UP0, !UPT ;  /* 0x00000017ff277290 */ /* 0x000fe400087fe4ff */
[----:B------:R-:W-:Y:S02]  /*18f0*/  UIADD3 UR16, UPT, UPT, UR8, 0x18800, URZ ;  /* 0x0001880008107890 */ /* 0x000fe4000fffe0ff */
[----:B------:R-:W-:Y:S01]  /*1900*/  UIADD3 UR8, UPT, UPT, UR8, 0x1c800, URZ ;  /* 0x0001c80008087890 */ /* 0x000fe2000fffe0ff */
[----:B------:R-:W-:Y:S01]  /*1910*/  UMOV UR30, 0x0 ;  /* 0x00000000001e7882 */ /* 0x000fe20000000000 */
[----:B------:R-:W-:Y:S01]  /*1920*/  UMOV UR31, 0x10000000 ;  /* 0x10000000001f7882 */ /* 0x000fe20000000000 */
[----:B------:R-:W-:Y:S01]  /*1930*/  UMOV UR25, UR33 ;  /* 0x0000002100197c82 */ /* 0x000fe20008000000 */
[----:B------:R-:W-:Y:S01]  /*1940*/  UMOV UR27, UR35 ;  /* 0x00000023001b7c82 */ /* 0x000fe20008000000 */
[----:B------:R-:W-:Y:S01]  /*1950*/  UMOV UR28, UR36 ;  /* 0x00000024001c7c82 */ /* 0x000fe20008000000 */
[----:B------:R-:W-:Y:S01]  /*1960*/  UMOV UR17, UR33 ;  /* 0x0000002100117c82 */ /* 0x000fe20008000000 */
[----:B------:R-:W-:Y:S01]  /*1970*/  UMOV UR20, UR36 ;  /* 0x0000002400147c82 */ /* 0x000fe20008000000 */
[----:B------:R-:W-:Y:S01]  /*1980*/  UMOV UR18, UR34 ;  /* 0x0000002200127c82 */ /* 0x000fe20008000000 */
[----:B------:R1:W-:Y:S01]  /*1990*/  UTMALDG.3D [UR32], [UR40], desc[UR30] ;  /* 0x00001e20280075b4 */ /* 0x0003e20008011000 */
[----:B------:R-:W-:Y:S01]  /*19a0*/  UMOV UR11, UR19 ;  /* 0x00000013000b7c82 */ /* 0x000fe20008000000 */
[----:B------:R-:W-:Y:S01]  /*19b0*/  UMOV UR12, UR36 ;  /* 0x00000024000c7c82 */ /* 0x000fe20008000000 */
[----:B------:R-:W-:Y:S01]  /*19c0*/  UMOV UR9, UR33 ;  /* 0x0000002100097c82 */ /* 0x000fe20008000000 */
[----:B------:R-:W-:Y:S01]  /*19d0*/  UMOV UR10, UR26 ;  /* 0x0000001a000a7c82 */ /* 0x000fe20008000000 */
[----:B------:R-:W-:Y:S01]  /*19e0*/  UIADD3 UR21, UPT, UPT, UR21, 0x1, URZ ;  /* 0x0000000115157890 */ /* 0x000fe2000fffe0ff */
[----:B------:R-:W-:Y:S01]  /*19f0*/  UMOV UR29, UR5 ;  /* 0x00000005001d7c82 */ /* 0x000fe20008000000 */
[----:B------:R1:W-:Y:S02]  /*1a00*/  UTMALDG.3D [UR24], [UR40], desc[UR30] ;  /* 0x00001e18280075b4 */ /* 0x0003e40008011000 */
[----:B------:R-:W-:Y:S01]  /*1a10*/  UISETP.NE.AND UP0, UPT, UR21, UR5, UPT ;  /* 0x000000051500728c */ /* 0x000fe2000bf05270 */
[----:B------:R-:W-:Y:S01]  /*1a20*/  UMOV UR42, UR6 ;  /* 0x00000006002a7c82 */ /* 0x000fe20008000000 */
[----:B------:R1:W-:Y:S01]  /*1a30*/  UTMALDG.3D [UR16], [UR38], desc[UR30] ;  /* 0x00001e10260075b4 */ /* 0x0003e20008011000 */
[----:B------:R1:W-:Y:S06]  /*1a40*/  UTMALDG.3D [UR8], [UR38], desc[UR30] ;  /* 0x00001e08260075b4 */ /* 0x0003ec0008011000 */
[----:B------:R-:W-:Y:S05]  /*1a50*/  BRA.U UP0, `(.L_x_25) ;  /* 0xfffffffd00307547 */ /* 0x000fea000b83ffff */
.L_x_20:
[----:B-1----:R-:W-:Y:S01]  /*1a60*/  ULEA UR8, UR6, UR4, 0x3 ;  /* 0x0000000406087291 */ /* 0x002fe2000f8e18ff */
[----:B------:R-:W-:Y:S01]  /*1a70*/  SHF.L.U32 R2, R17, 0x1f, RZ ;  /* 0x0000001f11027819 */ /* 0x000fe200000006ff */
[----:B------:R-:W-:Y:S01]  /*1a80*/  @!P1 SYNCS.ARRIVE.TRANS64.A1T0 RZ, [UR4+0x88], RZ ;  /* 0x000088ffffff99a7 */ /* 0x000fe20008100004 */
[----:B------:R-:W-:-:S06]  /*1a90*/  UISETP.GT.AND UP0, UPT, UR15, UR14, UPT ;  /* 0x0000000e0f00728c */ /* 0x000fcc000bf04270 */
[----:B--2---:R1:W2:Y:S03]  /*1aa0*/  SYNCS.PHASECHK.TRANS64.TRYWAIT P0, [UR8+0x20], R2 ;  /* 0x00002002ff0075a7 */ /* 0x0042a60008001108 */
[----:B------:R-:W-:Y:S05]  /*1ab0*/  BRA.U !UP0, `(.L_x_26) ;  /* 0x0000000108d47547 */ /* 0x000fea000b800000 */
[----:B------:R-:W-:Y:S01]  /*1ac0*/  UIADD3 UR21, UPT, UPT, UR7, UR29, URZ ;  /* 0x0000001d07157290 */ /* 0x000fe2000fffe0ff */
[----:B------:R-:W-:-:S11]  /*1ad0*/  UMOV UR42, UR6 ;  /* 0x00000006002a7c82 */ /* 0x000fd60008000000 */
.L_x_31:
[----:B-1----:R-:W-:Y:S01]  /*1ae0*/  ULEA UR33, UR42, UR4, 0x3 ;  /* 0x000000042a217291 */ /* 0x002fe2000f8e18ff */
[----:B--2---:R-:W-:Y:S01]  /*1af0*/  @!P5 MOV R3, 0xc000 ;  /* 0x0000c0000003d802 */ /* 0x004fe20000000f00 */
[----:B--2---:R-:W-:Y:S10]  /*1b00*/  @P0 BRA `(.L_x_27) ;  /* 0x00000000000c0947 */ /* 0x004ff40003800000 */
[----:B------:R-:W-:-:S04]  /*1b10*/  SHF.L.U32 R4, R17, 0x1f, RZ ;  /* 0x0000001f11047819 */ /* 0x000fc800000006ff */
[----:B------:R-:W2:Y:S02]  /*1b20*/  SYNCS.PHASECHK.TRANS64.TRYWAIT P0, [UR33+0x20], R4 ;  /* 0x00002004ff0075a7 */ /* 0x000ea40008001121 */
[----:B--2---:R-:W-:Y:S05]  /*1b30*/  @!P0 BRA `(.L_x_28) ;  /* 0x0000006000bc8947 */ /* 0x004fea0003800000 */
.L_x_27:
[----:B------:R2:W-:Y:S01]  /*1b40*/  @!P5 SYNCS.ARRIVE.TRANS64 RZ, [UR33], R3 ;  /* 0x00000003ffffd9a7 */ /* 0x0005e20008000021 */
[----:B------:R-:W-:Y:S04]  /*1b50*/  BSSY.RECONVERGENT B0, `(.L_x_29) ;  /* 0x0000003000007945 */ /* 0x000fe80003800200 */
[----:B------:R-:W-:Y:S05]  /*1b60*/  @P4 BRA `(.L_x_30) ;  /* 0x0000000000044947 */ /* 0x000fea0003800000 */
[----:B------:R-:W-:Y:S05]  /*1b70*/  BPT.TRAP 0x1 ;  /* 0x000000040000795c */ /* 0x000fea0000300000 */
.L_x_30:
[----:B------:R-:W-:Y:S05]  /*1b80*/  BSYNC.RECONVERGENT B0 ;  /* 0x0000000000007941 */ /* 0x000fea0003800200 */
.L_x_29:
        /* <DEDUP_REMOVED lines=32> */
[----:B------:R-:W-:Y:S01]  /*1d90*/  UMOV UR10, UR26 ;  /* 0x0000001a000a7c82 */ /* 0x000fe20008000000 */
[----:B------:R-:W-:Y:S01]  /*1da0*/  UIADD3 UR29, UPT, UPT, UR29, 0x1, URZ ;  /* 0x000000011d1d7890 */ /* 0x000fe2000fffe0ff */
[----:B------:R1:W-:Y:S01]  /*1db0*/  UTMALDG.3D [UR24], [UR40], desc[UR30] ;  /* 0x00001e18280075b4 */ /* 0x0003e20008011000 */
[----:B------:R-:W-:-:S02]  /*1dc0*/  UMOV UR42, UR6 ;  /* 0x00000006002a7c82 */ /* 0x000fc40008000000 */
[----:B------:R-:W-:Y:S01]  /*1dd0*/  UISETP.NE.AND UP0, UPT, UR29, UR21, UPT ;  /* 0x000000151d00728c */ /* 0x000fe2000bf05270 */
[----:B------:R1:W-:Y:S01]  /*1de0*/  UTMALDG.3D [UR16], [UR38], desc[UR30] ;  /* 0x00001e10260075b4 */ /* 0x0003e20008011000 */
[----:B------:R1:W-:Y:S07]  /*1df0*/  UTMALDG.3D [UR8], [UR38], desc[UR30] ;  /* 0x00001e08260075b4 */ /* 0x0003ee0008011000 */
[----:B------:R-:W-:Y:S05]  /*1e00*/  BRA.U UP0, `(.L_x_31) ;  /* 0xfffffffd00347547 */ /* 0x000fea000b83ffff */
.L_x_26:
[C---:B-1----:R-:W-:Y:S01]  /*1e10*/  LEA R2, R16.reuse, UR4, 0x3 ;  /* 0x0000000410027c11 */ /* 0x042fe2000f8e18ff */
[----:B------:R-:W-:Y:S01]  /*1e20*/  NOP ;  /* 0x0000000000007918 */ /* 0x000fe20000000000 */
[----:B--2---:R-:W-:Y:S02]  /*1e30*/  SHF.L.U32 R3, R13, 0x1f, RZ ;  /* 0x0000001f0d037819 */ /* 0x004fe400000006ff */
[----:B------:R-:W-:Y:S02]  /*1e40*/  LEA R4, R16, UR4, 0x4 ;  /* 0x0000000410047c11 */ /* 0x000fe4000f8e20ff */
[----:B------:R-:W1:Y:S02]  /*1e50*/  SYNCS.PHASECHK.TRANS64.TRYWAIT P0, [R2+URZ+0x90], R3 ;  /* 0x00009003020075a7 */ /* 0x000e6400080011ff */
[----:B-1----:R-:W-:Y:S05]  /*1e60*/  @!P0 BRA `(.L_x_32) ;  /* 0x0000006000088947 */ /* 0x002fea0003800000 */
.L_x_134:
[----:B------:R-:W2:Y:S01]  /*1e70*/  LDS.128 R4, [R4+0x120] ;  /* 0x0001200004047984 */ /* 0x000ea20000000c00 */
[----:B---3--:R-:W-:Y:S01]  /*1e80*/  ISETP.GE.AND P0, PT, R26, 0x1, PT ;  /* 0x000000011a00780c */ /* 0x008fe20003f06270 */
[----:B-1----:R-:W-:Y:S01]  /*1e90*/  VIADD R2, R2, 0xa0 ;  /* 0x000000a002027836 */ /* 0x002fe20000000000 */
[----:B------:R-:W-:Y:S01]  /*1ea0*/  @!PT LDS RZ, [RZ] ;  /* 0x00000000fffff984 */ /* 0x000fe20000000800 */
[----:B------:R-:W-:Y:S01]  /*1eb0*/  @!PT LDS RZ, [RZ] ;  /* 0x00000000fffff984 */ /* 0x000fe20000000800 */
[----:B------:R-:W-:Y:S01]  /*1ec0*/  @!PT LDS RZ, [RZ] ;  /* 0x00000000fffff984 */ /* 0x000fe20000000800 */
[----:B------:R-:W-:Y:S01]  /*1ed0*/  @!PT LDS RZ, [RZ] ;  /* 0x00000000fffff984 */ /* 0x000fe20000000800 */
[----:B------:R1:W-:Y:S06]  /*1ee0*/  MEMBAR.ALL.CTA ;  /* 0x0000000000007992 */ /* 0x0003ec0000008000 */
[----:B-1----:R-:W1:Y:S01]  /*1ef0*/  FENCE.VIEW.ASYNC.S ;  /* 0x00000000000073c6 */ /* 0x002e620000000000 */
[----:B------:R-:W-:-:S04]  /*1f00*/  PRMT R2, RZ, 0x654, R2 ;  /* 0x00000654ff027816 */ /* 0x000fc80000000002 */
[----:B-1----:R1:W-:Y:S01]  /*1f10*/  SYNCS.ARRIVE.TRANS64.RED.A1T0 RZ, [R2+URZ], RZ ;  /* 0x000000ff02ff79a7 */ /* 0x0023e200081004ff */
[----:B--2---:R-:W-:-:S13]  /*1f20*/  LOP3.LUT P2, RZ, R6, 0x1, RZ, 0xc0, !PT ;  /* 0x0000000106ff7812 */ /* 0x004fda000784c0ff */
[----:B------:R-:W-:Y:S01]  /*1f30*/  @P2 SHF.R.U32.HI R3, RZ, 0x10, R5 ;  /* 0x00000010ff032819 */ /* 0x000fe20000011605 */
[----:B------:R-:W-:Y:S01]  /*1f40*/  VOTEU.ANY UP0, P2 ;  /* 0x0000000000ff7886 */ /* 0x000fe20001000100 */
[----:B------:R-:W-:Y:S02]  /*1f50*/  @P2 MOV R10, R4 ;  /* 0x00000004000a2202 */ /* 0x000fe40000000f00 */
[----:B------:R-:W-:Y:S02]  /*1f60*/  @P2 R2UR.BROADCAST UR8, R3 ;  /* 0x00000000030822ca */ /* 0x000fe400008e0000 */
[----:B------:R-:W-:-:S11]  /*1f70*/  @P2 LOP3.LUT R9, R5, 0xffff, RZ, 0xc0, !PT ;  /* 0x0000ffff05092812 */ /* 0x000fd600078ec0ff */
[----:B------:R-:W-:Y:S01]  /*1f80*/  @UP0 UMOV UR36, UR8 ;  /* 0x0000000800240c82 */ /* 0x000fe20008000000 */
[----:B-1----:R-:W-:Y:S05]  /*1f90*/  @!P0 BRA `(.L_x_33) ;  /* 0x0000000000b88947 */ /* 0x002fea0003800000 */
[----:B------:R-:W4:Y:S01]  /*1fa0*/  LDC.64 R4, c[0x0][0xb18] ;  /* 0x0002c600ff047b82 */ /* 0x000f220000000a00 */
[----:B------:R-:W-:-:S07]  /*1fb0*/  ISETP.NE.AND P3, PT, R26, 0x1, PT ;  /* 0x000000011a00780c */ /* 0x000fce0003f65270 */
[----:B------:R-:W1:Y:S08]  /*1fc0*/  LDC.64 R6, c[0x0][0xb10] ;  /* 0x0002c400ff067b82 */ /* 0x000e700000000a00 */
[----:B------:R-:W2:Y:S08]  /*1fd0*/  LDC R14, c[0x0][0xb20] ;  /* 0x0002c800ff0e7b82 */ /* 0x000eb00000000800 */
[----:B------:R-:W3:Y:S01]  /*1fe0*/  LDC R15, c[0x0][0xb0c] ;  /* 0x0002c300ff0f7b82 */ /* 0x000ee20000000800 */
[----:B----4-:R-:W-:Y:S01]  /*1ff0*/  IMAD.HI.U32 R19, R0, R5, RZ ;  /* 0x0000000500137227 */ /* 0x010fe200078e00ff */
[----:B------:R-:W-:-:S03]  /*2000*/  ISETP.NE.AND P0, PT, R4, 0x1, PT ;  /* 0x000000010400780c */ /* 0x000fc60003f05270 */
[----:B------:R-:W-:-:S03]  /*2010*/  IMAD.HI.U32 R5, R9, R5, RZ ;  /* 0x0000000509057227 */ /* 0x000fc600078e00ff */
[----:B------:R-:W4:Y:S01]  /*2020*/  LDC.64 R2, c[0x0][0xb28] ;  /* 0x0002ca00ff027b82 */ /* 0x000f220000000a00 */
[----:B-1----:R-:W-:-:S04]  /*2030*/  IMAD.HI.U32 R20, R8, R6, RZ ;  /* 0x0000000608147227 */ /* 0x002fc800078e00ff */
[----:B------:R-:W-:Y:S01]  /*2040*/  IMAD.HI.U32 R21, R10, R6, RZ ;  /* 0x000000060a157227 */ /* 0x000fe200078e00ff */
[----:B------:R-:W-:Y:S02]  /*2050*/  SHF.R.U32.HI R20, RZ, R7, R20 ;  /* 0x00000007ff147219 */ /* 0x000fe40000011614 */
[-C--:B--2---:R-:W-:Y:S02]  /*2060*/  SHF.R.U32.HI R19, RZ, R14.reuse, R19 ;  /* 0x0000000eff137219 */ /* 0x084fe40000011613 */
[----:B------:R-:W-:Y:S02]  /*2070*/  SHF.R.U32.HI R5, RZ, R14, R5 ;  /* 0x0000000eff057219 */ /* 0x000fe40000011605 */
[----:B------:R-:W-:Y:S02]  /*2080*/  SEL R19, R0, R19, !P0 ;  /* 0x0000001300137207 */ /* 0x000fe40004000000 */
[----:B------:R-:W-:Y:S02]  /*2090*/  SHF.R.U32.HI R21, RZ, R7, R21 ;  /* 0x00000007ff157219 */ /* 0x000fe40000011615 */
[----:B---3--:R-:W-:-:S02]  /*20a0*/  ISETP.NE.AND P1, PT, R15, 0x1, PT ;  /* 0x000000010f00780c */ /* 0x008fc40003f25270 */
[----:B------:R-:W-:Y:S02]  /*20b0*/  SEL R5, R9, R5, !P0 ;  /* 0x0000000509057207 */ /* 0x000fe40004000000 */
[----:B------:R-:W-:Y:S02]  /*20c0*/  SEL R20, R8, R20, !P1 ;  /* 0x0000001408147207 */ /* 0x000fe40004800000 */
[----:B------:R-:W-:Y:S01]  /*20d0*/  SEL R21, R10, R21, !P1 ;  /* 0x000000150a157207 */ /* 0x000fe20004800000 */
[----:B----4-:R-:W-:-:S04]  /*20e0*/  IMAD.HI.U32 R18, R19, R2, RZ ;  /* 0x0000000213127227 */ /* 0x010fc800078e00ff */
        /* <DEDUP_REMOVED lines=10> */
[----:B------:R-:W-:-:S04]  /*2190*/  @!P0 IMAD.HI.U32 R7, R21, R2, RZ ;  /* 0x0000000215078227 */ /* 0x000fc800078e00ff */
[----:B------:R-:W-:Y:S01]  /*21a0*/  IMAD.MOV R2, RZ, RZ, -R6 ;  /* 0x000000ffff027224 */ /* 0x000fe200078e0a06 */
[----:B------:R-:W-:Y:S02]  /*21b0*/  @!P0 SHF.R.U32.HI R3, RZ, R3, R7 ;  /* 0x00000003ff038219 */ /* 0x000fe40000011607 */
[----:B------:R-:W-:Y:S01]  /*21c0*/  IADD3 R7, PT, PT, -R5, RZ, RZ ;  /* 0x000000ff05077210 */ /* 0x000fe20007ffe1ff */
[----:B------:R-:W-:Y:S01]  /*21d0*/  IMAD R2, R26, R2, R5 ;  /* 0x000000021a027224 */ /* 0x000fe200078e0205 */
        /* <DEDUP_REMOVED lines=10> */
.L_x_33:
[----:B------:R-:W1:Y:S02]  /*2280*/  LDCU UR8, c[0x0][0xb30] ;  /* 0x00016600ff0877ac */ /* 0x000e640008000800 */
[----:B-1----:R-:W-:-:S09]  /*2290*/  UISETP.NE.AND UP0, UPT, UR8, 0x1, UPT ;  /* 0x000000010800788c */ /* 0x002fd2000bf05270 */
[----:B------:R-:W-:Y:S05]  /*22a0*/  BRA.U UP0, `(.L_x_34) ;  /* 0x0000000100407547 */ /* 0x000fea000b800000 */
[----:B------:R-:W1:Y:S08]  /*22b0*/  LDC.64 R4, c[0x0][0xb10] ;  /* 0x0002c400ff047b82 */ /* 0x000e700000000a00 */
[----:B------:R-:W2:Y:S08]  /*22c0*/  LDC.64 R2, c[0x0][0xb18] ;  /* 0x0002c600ff027b82 */ /* 0x000eb00000000a00 */
[----:B------:R-:W3:Y:S08]  /*22d0*/  LDC R6, c[0x0][0xb20] ;  /* 0x0002c800ff067b82 */ /* 0x000ef00000000800 */
[----:B------:R-:W4:Y:S01]  /*22e0*/  LDC R7, c[0x0][0xb0c] ;  /* 0x0002c300ff077b82 */ /* 0x000f220000000800 */
[----:B-1----:R-:W-:-:S05]  /*22f0*/  IMAD.HI.U32 R4, R10, R4, RZ ;  /* 0x000000040a047227 */ /* 0x002fca00078e00ff */
[----:B------:R-:W-:Y:S01]  /*2300*/  SHF.R.U32.HI R4, RZ, R5, R4 ;  /* 0x00000005ff047219 */ /* 0x000fe20000011604 */
[----:B--2---:R-:W-:Y:S01]  /*2310*/  IMAD.HI.U32 R3, R9, R3, RZ ;  /* 0x0000000309037227 */ /* 0x004fe200078e00ff */
[----:B------:R-:W-:-:S04]  /*2320*/  ISETP.NE.AND P0, PT, R2, 0x1, PT ;  /* 0x000000010200780c */ /* 0x000fc80003f05270 */
[----:B---3--:R-:W-:-:S04]  /*2330*/  SHF.R.U32.HI R3, RZ, R6, R3 ;  /* 0x00000006ff037219 */ /* 0x008fc80000011603 */
[----:B------:R-:W-:Y:S02]  /*2340*/  SEL R3, R9, R3, !P0 ;  /* 0x0000000309037207 */ /* 0x000fe40004000000 */
[----:B----4-:R-:W-:-:S04]  /*2350*/  ISETP.NE.AND P1, PT, R7, 0x1, PT ;  /* 0x000000010700780c */ /* 0x010fc80003f25270 */
[----:B------:R-:W-:-:S05]  /*2360*/  SEL R4, R10, R4, !P1 ;  /* 0x000000040a047207 */ /* 0x000fca0004800000 */
[----:B------:R-:W-:Y:S02]  /*2370*/  IMAD.IADD R5, R3, 0x1, -R4 ;  /* 0x0000000103057824 */ /* 0x000fe400078e0a04 */
[----:B------:R-:W-:Y:S02]  /*2380*/  IMAD.IADD R3, R4, 0x1, -R3 ;  /* 0x0000000104037824 */ /* 0x000fe400078e0a03 */
[----:B------:R-:W-:Y:S02]  /*2390*/  IMAD R10, R5, R7, R10 ;  /* 0x00000007050a7224 */ /* 0x000fe400078e020a */
[----:B------:R-:W-:-:S07]  /*23a0*/  IMAD R9, R3, R2, R9 ;  /* 0x0000000203097224 */ /* 0x000fce00078e0209 */
.L_x_34:
[----:B------:R-:W-:Y:S01]  /*23b0*/  VIADD R16, R16, 0x1 ;  /* 0x0000000110107836 */ /* 0x000fe20000000000 */
[----:B------:R-:W-:Y:S01]  /*23c0*/  PLOP3.LUT P1, PT, PT, PT, PT, 0x80, 0x8 ;  /* 0x000000000008781c */ /* 0x000fe20003f2f070 */
[----:B------:R-:W-:Y:S02]  /*23d0*/  IMAD.IADD R15, R10, 0x1, R63 ;  /* 0x000000010a0f7824 */ /* 0x000fe400078e023f */
[----:B------:R-:W-:Y:S01]  /*23e0*/  IMAD.IADD R14, R9, 0x1, R62 ;  /* 0x00000001090e7824 */ /* 0x000fe200078e023e */
[----:B------:R-:W-:-:S04]  /*23f0*/  ISETP.NE.AND P0, PT, R16, 0x2, PT ;  /* 0x000000021000780c */ /* 0x000fc80003f05270 */
[----:B------:R-:W-:Y:S02]  /*2400*/  SEL R2, RZ, 0x1, P0 ;  /* 0x00000001ff027807 */ /* 0x000fe40000000000 */
[----:B------:R-:W-:Y:S02]  /*2410*/  SEL R16, R16, RZ, P0 ;  /* 0x000000ff10107207 */ /* 0x000fe40000000000 */
[----:B------:R-:W-:Y:S01]  /*2420*/  LOP3.LUT R13, R13, R2, RZ, 0x3c, !PT ;  /* 0x000000020d0d7212 */ /* 0x000fe200078e3cff */
[----:B------:R-:W-:Y:S06]  /*2430*/  @P2 BRA `(.L_x_35) ;  /* 0xfffffff000402947 */ /* 0x000fec000383ffff */
[----:B------:R-:W-:Y:S01]  /*2440*/  UIADD3 UR4, UPT, UPT, UR4, 0x20, URZ ;  /* 0x0000002004047890 */ /* 0x000fe2000fffe0ff */
[----:B------:R-:W-:-:S03]  /*2450*/  SHF.L.U32 R2, R17, 0x1f, RZ ;  /* 0x0000001f11027819 */ /* 0x000fc600000006ff */
[----:B------:R-:W-:-:S09]  /*2460*/  ULEA UR5, UR6, UR4, 0x3 ;  /* 0x0000000406057291 */ /* 0x000fd2000f8e18ff */
[----:B------:R-:W1:Y:S02]  /*2470*/  SYNCS.PHASECHK.TRANS64.TRYWAIT P0, [UR5], R2 ;  /* 0x00000002ff0075a7 */ /* 0x000e640008001105 */
[----:B-1----:R-:W-:Y:S05]  /*2480*/  @!P0 BRA `(.L_x_36) ;  /* 0x0000005800948947 */ /* 0x002fea0003800000 */
.L_x_136:
[----:B------:R-:W-:-:S04]  /*2490*/  UIADD3 UR6, UPT, UPT, UR6, 0x1, URZ ;  /* 0x0000000106067890 */ /* 0x000fc8000fffe0ff */
[----:B------:R-:W-:-:S04]  /*24a0*/  UISETP.NE.AND UP0, UPT, UR6, 0x4, UPT ;  /* 0x000000040600788c */ /* 0x000fc8000bf05270 */
[----:B------:R-:W-:Y:S02]  /*24b0*/  USEL UR7, URZ, 0x1, UP0 ;  /* 0x00000001ff077887 */ /* 0x000fe40008000000 */
[----:B------:R-:W-:-:S04]  /*24c0*/  USEL UR6, UR6, URZ, UP0 ;  /* 0x000000ff06067287 */ /* 0x000fc80008000000 */
[----:B------:R-:W-:Y:S01]  /*24d0*/  ULEA UR5, UR6, UR4, 0x3 ;  /* 0x0000000406057291 */ /* 0x000fe2000f8e18ff */
[----:B-1----:R-:W-:-:S04]  /*24e0*/  LOP3.LUT R2, R17, UR7, RZ, 0x3c, !PT ;  /* 0x0000000711027c12 */ /* 0x002fc8000f8e3cff */
[----:B------:R-:W-:-:S04]  /*24f0*/  SHF.L.U32 R3, R2, 0x1f, RZ ;  /* 0x0000001f02037819 */ /* 0x000fc800000006ff */
[----:B------:R-:W1:Y:S02]  /*2500*/  SYNCS.PHASECHK.TRANS64.TRYWAIT P0, [UR5], R3 ;  /* 0x00000003ff0075a7 */ /* 0x000e640008001105 */
[----:B-1----:R-:W-:Y:S05]  /*2510*/  @!P0 BRA `(.L_x_37) ;  /* 0x0000005800888947 */ /* 0x002fea0003800000 */
.L_x_138:
[----:B------:R-:W-:-:S04]  /*2520*/  UIADD3 UR6, UPT, UPT, UR6, 0x1, URZ ;  /* 0x0000000106067890 */ /* 0x000fc8000fffe0ff */
[----:B------:R-:W-:-:S04]  /*2530*/  UISETP.NE.AND UP0, UPT, UR6, 0x4, UPT ;  /* 0x000000040600788c */ /* 0x000fc8000bf05270 */
[----:B------:R-:W-:Y:S02]  /*2540*/  USEL UR7, URZ, 0x1, UP0 ;  /* 0x00000001ff077887 */ /* 0x000fe40008000000 */
[----:B------:R-:W-:-:S04]  /*2550*/  USEL UR6, UR6, URZ, UP0 ;  /* 0x000000ff06067287 */ /* 0x000fc80008000000 */
[----:B------:R-:W-:Y:S01]  /*2560*/  ULEA UR5, UR6, UR4, 0x3 ;  /* 0x0000000406057291 */ /* 0x000fe2000f8e18ff */
[----:B------:R-:W-:-:S04]  /*2570*/  LOP3.LUT R2, R2, UR7, RZ, 0x3c, !PT ;  /* 0x0000000702027c12 */ /* 0x000fc8000f8e3cff */
[----:B-1----:R-:W-:-:S04]  /*2580*/  SHF.L.U32 R3, R2, 0x1f, RZ ;  /* 0x0000001f02037819 */ /* 0x002fc800000006ff */
[----:B------:R-:W1:Y:S02]  /*2590*/  SYNCS.PHASECHK.TRANS64.TRYWAIT P0, [UR5], R3 ;  /* 0x00000003ff0075a7 */ /* 0x000e640008001105 */
[----:B-1----:R-:W-:Y:S05]  /*25a0*/  @!P0 BRA `(.L_x_38) ;  /* 0x00000058007c8947 */ /* 0x002fea0003800000 */
.L_x_140:
[----:B------:R-:W-:-:S04]  /*25b0*/  UIADD3 UR6, UPT, UPT, UR6, 0x1, URZ ;  /* 0x0000000106067890 */ /* 0x000fc8000fffe0ff */
[----:B------:R-:W-:-:S04]  /*25c0*/  UISETP.NE.AND UP0, UPT, UR6, 0x4, UPT ;  /* 0x000000040600788c */ /* 0x000fc8000bf05270 */
[----:B------:R-:W-:Y:S02]  /*25d0*/  USEL UR5, URZ, 0x1, UP0 ;  /* 0x00000001ff057887 */ /* 0x000fe40008000000 */
[----:B------:R-:W-:-:S04]  /*25e0*/  USEL UR6, UR6, URZ, UP0 ;  /* 0x000000ff06067287 */ /* 0x000fc80008000000 */
[----:B------:R-:W-:Y:S01]  /*25f0*/  ULEA UR6, UR6, UR4, 0x3 ;  /* 0x0000000406067291 */ /* 0x000fe2000f8e18ff */
[----:B------:R-:W-:-:S04]  /*2600*/  LOP3.LUT R2, R2, UR5, RZ, 0x3c, !PT ;  /* 0x0000000502027c12 */ /* 0x000fc8000f8e3cff */
[----:B------:R-:W-:Y:S01]  /*2610*/  SHF.L.U32 R2, R2, 0x1f, RZ ;  /* 0x0000001f02027819 */ /* 0x000fe200000006ff */
[----:B-1--4-:R-:W-:-:S07]  /*2620*/  IMAD.U32 R0, RZ, RZ, UR6 ;  /* 0x00000006ff007e24 */ /* 0x012fce000f8e00ff */
.L_x_39:
[----:B-1----:R1:W2:Y:S02]  /*2630*/  SYNCS.PHASECHK.TRANS64.TRYWAIT P0, [R0+URZ], R2 ;  /* 0x00000002000075a7 */ /* 0x0022a400080011ff */
[----:B--2---:R-:W-:Y:S05]  /*2640*/  @!P0 NANOSLEEP.SYNCS 0x989680 ;  /* 0x009896800000895d */ /* 0x004fea0003900000 */
[----:B------:R-:W2:Y:S02]  /*2650*/  @!P0 SYNCS.PHASECHK.TRANS64 P0, [R0+URZ], R2 ;  /* 0x00000002000085a7 */ /* 0x000ea400080010ff */
[----:B--2---:R-:W-:Y:S05]  /*2660*/  @P0 EXIT ;  /* 0x000000000000094d */ /* 0x004fea0003800000 */
[----:B------:R-:W-:Y:S05]  /*2670*/  BRA `(.L_x_39) ;  /* 0xfffffffc00ec7947 */ /* 0x000fea000383ffff */
.L_x_17:
[----:B------:R-:W-:-:S04]  /*2680*/  UISETP.NE.AND UP1, UPT, UR37, URZ, UPT ;  /* 0x000000ff2500728c */ /* 0x000fc8000bf25270 */
[----:B------:R-:W-:-:S09]  /*2690*/  UISETP.NE.OR UP1, UPT, UR8, 0x1, UP1 ;  /* 0x000000010800788c */ /* 0x000fd20008f25670 */
[----:B------:R-:W-:Y:S05]  /*26a0*/  BRA.U UP1, `(.L_x_40) ;  /* 0x0000000501487547 */ /* 0x000fea000b800000 */
[----:B------:R-:W-:Y:S01]  /*26b0*/  ISETP.NE.AND P2, PT, R2, RZ, PT ;  /* 0x000000ff0200720c */ /* 0x000fe20003f45270 */
[----:B------:R-:W-:Y:S01]  /*26c0*/  IMAD.MOV.U32 R12, RZ, RZ, 0x1 ;  /* 0x00000001ff0c7424 */ /* 0x000fe200078e00ff */
[----:B------:R-:W-:Y:S02]  /*26d0*/  CS2R R10, SRZ ;  /* 0x00000000000a7805 */ /* 0x000fe4000001ff00 */
[----:B------:R-:W-:Y:S01]  /*26e0*/  CS2R R8, SRZ ;  /* 0x0000000000087805 */ /* 0x000fe2000001ff00 */
[----:B------:R-:W-:Y:S01]  /*26f0*/  UMOV UR4, 0x400 ;  /* 0x0000040000047882 */ /* 0x000fe20000000000 */
[----:B------:R-:W-:Y:S01]  /*2700*/  UMOV UR6, URZ ;  /* 0x000000ff00067c82 */ /* 0x000fe20008000000 */
[----:B------:R-:W-:-:S12]  /*2710*/  ULEA UR37, UR37, UR4, 0x18 ;  /* 0x0000000425257291 */ /* 0x000fd8000f8ec0ff */
.L_x_44:
[----:B------:R-:W-:Y:S02]  /*2720*/  LEA R0, R8, UR37, 0x3 ;  /* 0x0000002508007c11 */ /* 0x000fe4000f8e18ff */
[----:B------:R-:W-:-:S03]  /*2730*/  SHF.L.U32 R4, R9, 0x1f, RZ ;  /* 0x0000001f09047819 */ /* 0x000fc600000006ff */
[----:B------:R-:W-:Y:S01]  /*2740*/  VIADD R5, R0, 0x100 ;  /* 0x0000010000057836 */ /* 0x000fe20000000000 */
[----:B------:R-:W1:Y:S02]  /*2750*/  SYNCS.PHASECHK.TRANS64.TRYWAIT P0, [R0+URZ+0xf0], R4 ;  /* 0x0000f004000075a7 */ /* 0x000e6400080011ff */
[----:B-1----:R-:W-:Y:S05]  /*2760*/  @!P0 BRA `(.L_x_41) ;  /* 0x0000005800248947 */ /* 0x002fea0003800000 */
.L_x_141:
[----:B------:R-:W-:Y:S01]  /*2770*/  ULEA UR5, UR6, UR37, 0x3 ;  /* 0x0000002506057291 */ /* 0x000fe2000f8e18ff */
[----:B-1----:R-:W-:Y:S01]  /*2780*/  PRMT R0, RZ, 0x654, R5 ;  /* 0x00000654ff007816 */ /* 0x002fe20000000005 */
[----:B------:R-:W-:Y:S01]  /*2790*/  @!P2 IMAD.MOV.U32 R4, RZ, RZ, 0x10 ;  /* 0x00000010ff04a424 */ /* 0x000fe200078e00ff */
[----:B------:R-:W-:Y:S01]  /*27a0*/  SHF.L.U32 R5, R12, 0x1f, RZ ;  /* 0x0000001f0c057819 */ /* 0x000fe200000006ff */
[----:B------:R-:W-:Y:S01]  /*27b0*/  UIADD3 UR4, UPT, UPT, UR5, 0x90, URZ ;  /* 0x0000009005047890 */ /* 0x000fe2000fffe0ff */
[----:B------:R1:W-:Y:S05]  /*27c0*/  SYNCS.ARRIVE.TRANS64.RED.A1T0 RZ, [R0+URZ], RZ ;  /* 0x000000ff00ff79a7 */ /* 0x0003ea00081004ff */
[----:B------:R-:W-:Y:S01]  /*27d0*/  IMAD.U32 R6, RZ, RZ, UR4 ;  /* 0x00000004ff067e24 */ /* 0x000fe2000f8e00ff */
[----:B------:R-:W2:Y:S04]  /*27e0*/  SYNCS.PHASECHK.TRANS64.TRYWAIT P0, [UR5+0xa0], R5 ;  /* 0x0000a005ff0075a7 */ /* 0x000ea80008001105 */
[----:B------:R-:W-:Y:S01]  /*27f0*/  PRMT R6, R2, 0x654, R6 ;  /* 0x0000065402067816 */ /* 0x000fe20000000006 */
[----:B-12---:R-:W-:Y:S06]  /*2800*/  @!P0 BRA `(.L_x_42) ;  /* 0x0000005800108947 */ /* 0x006fec0003800000 */
.L_x_143:
[----:B------:R-:W-:Y:S01]  /*2810*/  ULEA UR4, UR6, UR37, 0x4 ;  /* 0x0000002506047291 */ /* 0x000fe2000f8e20ff */
[----:B------:R-:W-:Y:S01]  /*2820*/  SEL R3, R6, R3, !P2 ;  /* 0x0000000306037207 */ /* 0x000fe20005000000 */
[----:B------:R-:W-:Y:S01]  /*2830*/  UIADD3 UR5, UPT, UPT, UR5, 0x90, URZ ;  /* 0x0000009005057890 */ /* 0x000fe2000fffe0ff */
[----:B-1----:R-:W-:Y:S01]  /*2840*/  LEA R0, R11, UR37, 0x3 ;  /* 0x000000250b007c11 */ /* 0x002fe2000f8e18ff */
[----:B------:R-:W-:Y:S01]  /*2850*/  UIADD3 UR4, UPT, UPT, UR4, 0x120, URZ ;  /* 0x0000012004047890 */ /* 0x000fe2000fffe0ff */
[----:B------:R1:W-:Y:S01]  /*2860*/  @!P2 SYNCS.ARRIVE.TRANS64.RED RZ, [R3+URZ], R4 ;  /* 0x0000000403ffa9a7 */ /* 0x0003e200080004ff */
[----:B------:R-:W-:Y:S01]  /*2870*/  UIADD3 UR6, UPT, UPT, UR6, 0x1, URZ ;  /* 0x0000000106067890 */ /* 0x000fe2000fffe0ff */
[----:B------:R-:W-:-:S03]  /*2880*/  VIADD R8, R8, 0x1 ;  /* 0x0000000108087836 */ /* 0x000fc60000000000 */
[----:B------:R-:W-:Y:S02]  /*2890*/  UISETP.NE.AND UP0, UPT, UR6, 0x2, UPT ;  /* 0x000000020600788c */ /* 0x000fe4000bf05270 */
[----:B------:R-:W-:Y:S01]  /*28a0*/  ISETP.NE.AND P0, PT, R8, 0x2, PT ;  /* 0x000000020800780c */ /* 0x000fe20003f05270 */
[----:B------:R-:W-:Y:S06]  /*28b0*/  UGETNEXTWORKID.BROADCAST [UR4], [UR5] ;  /* 0x00000000040073ca */ /* 0x000fec0008000100 */
[----:B------:R-:W-:Y:S02]  /*28c0*/  USEL UR4, URZ, 0x1, UP0 ;  /* 0x00000001ff047887 */ /* 0x000fe40008000000 */
[----:B------:R-:W-:-:S04]  /*28d0*/  USEL UR6, UR6, URZ, UP0 ;  /* 0x000000ff06067287 */ /* 0x000fc80008000000 */
[----:B------:R-:W-:Y:S02]  /*28e0*/  LOP3.LUT R12, R12, UR4, RZ, 0x3c, !PT ;  /* 0x000000040c0c7c12 */ /* 0x000fe4000f8e3cff */
[----:B-1----:R-:W-:-:S04]  /*28f0*/  SHF.L.U32 R4, R10, 0x1f, RZ ;  /* 0x0000001f0a047819 */ /* 0x002fc800000006ff */
[----:B------:R-:W1:Y:S02]  /*2900*/  SYNCS.PHASECHK.TRANS64.TRYWAIT P1, [R0+URZ+0x90], R4 ;  /* 0x00009004000075a7 */ /* 0x000e6400080211ff */
[----:B-1----:R-:W-:Y:S05]  /*2910*/  @!P1 BRA `(.L_x_43) ;  /* 0x0000005400e49947 */ /* 0x002fea0003800000 */
.L_x_144:
[C---:B-1----:R-:W-:Y:S01]  /*2920*/  LEA R4, R11.reuse, UR37, 0x4 ;  /* 0x000000250b047c11 */ /* 0x042fe2000f8e20ff */
[----:B------:R-:W-:Y:S01]  /*2930*/  VIADD R0, R0, 0xa0 ;  /* 0x000000a000007836 */ /* 0x000fe20000000000 */
[----:B------:R-:W-:Y:S01]  /*2940*/  SEL R8, R8, RZ, P0 ;  /* 0x000000ff08087207 */ /* 0x000fe20000000000 */
[----:B------:R-:W-:-:S03]  /*2950*/  VIADD R11, R11, 0x1 ;  /* 0x000000010b0b7836 */ /* 0x000fc60000000000 */
[----:B------:R-:W1:Y:S01]  /*2960*/  LDS.128 R4, [R4+0x120] ;  /* 0x0001200004047984 */ /* 0x000e620000000c00 */
[----:B------:R-:W-:Y:S02]  /*2970*/  PRMT R0, RZ, 0x654, R0 ;  /* 0x00000654ff007816 */ /* 0x000fe40000000000 */
[C---:B------:R-:W-:Y:S01]  /*2980*/  ISETP.NE.AND P1, PT, R11.reuse, 0x2, PT ;  /* 0x000000020b00780c */ /* 0x040fe20003f25270 */
[----:B------:R-:W-:Y:S01]  /*2990*/  @!PT LDS RZ, [RZ] ;  /* 0x00000000fffff984 */ /* 0x000fe20000000800 */
[----:B------:R-:W-:Y:S01]  /*29a0*/  @!PT LDS RZ, [RZ] ;  /* 0x00000000fffff984 */ /* 0x000fe20000000800 */
[----:B------:R-:W-:Y:S01]  /*29b0*/  @!PT LDS RZ, [RZ] ;  /* 0x00000000fffff984 */ /* 0x000fe20000000800 */
[----:B------:R-:W-:Y:S01]  /*29c0*/  @!PT LDS RZ, [RZ] ;  /* 0x00000000fffff984 */ /* 0x000fe20000000800 */
[----:B------:R2:W-:Y:S06]  /*29d0*/  MEMBAR.ALL.CTA ;  /* 0x0000000000007992 */ /* 0x0005ec0000008000 */
[----:B--2---:R-:W2:Y:S01]  /*29e0*/  FENCE.VIEW.ASYNC.S ;  /* 0x00000000000073c6 */ /* 0x004ea20000000000 */
[----:B------:R-:W-:Y:S01]  /*29f0*/  SEL R11, R11, RZ, P1 ;  /* 0x000000ff0b0b7207 */ /* 0x000fe20000800000 */
[----:B--2---:R2:W-:Y:S01]  /*2a00*/  SYNCS.ARRIVE.TRANS64.RED.A1T0 RZ, [R0+URZ], RZ ;  /* 0x000000ff00ff79a7 */ /* 0x0045e200081004ff */
[----:B-1----:R-:W-:-:S02]  /*2a10*/  LOP3.LUT P3, RZ, R6, 0x1, RZ, 0xc0, !PT ;  /* 0x0000000106ff7812 */ /* 0x002fc4000786c0ff */
[----:B------:R-:W-:-:S04]  /*2a20*/  SEL R4, RZ, 0x1, P1 ;  /* 0x00000001ff047807 */ /* 0x000fc80000800000 */
[----:B------:R-:W-:Y:S02]  /*2a30*/  LOP3.LUT R10, R10, R4, RZ, 0x3c, !PT ;  /* 0x000000040a0a7212 */ /* 0x000fe400078e3cff */
[----:B--2---:R-:W-:-:S04]  /*2a40*/  SEL R0, RZ, 0x1, P0 ;  /* 0x00000001ff007807 */ /* 0x004fc80000000000 */
[----:B------:R-:W-:Y:S01]  /*2a50*/  LOP3.LUT R9, R9, R0, RZ, 0x3c, !PT ;  /* 0x0000000009097212 */ /* 0x000fe200078e3cff */
[----:B------:R-:W-:Y:S06]  /*2a60*/  @P3 BRA `(.L_x_44) ;  /* 0xfffffffc002c3947 */ /* 0x000fec000383ffff */
[----:B------:R-:W-:Y:S01]  /*2a70*/  ULEA UR5, UR6, UR37, 0x3 ;  /* 0x0000002506057291 */ /* 0x000fe2000f8e18ff */
[----:B------:R-:W-:-:S08]  /*2a80*/  SHF.L.U32 R2, R12, 0x1f, RZ ;  /* 0x0000001f0c027819 */ /* 0x000fd000000006ff */
[----:B------:R-:W1:Y:S02]  /*2a90*/  SYNCS.PHASECHK.TRANS64 P0, [UR5+0xa0], R2 ;  /* 0x0000a002ff0075a7 */ /* 0x000e640008001005 */
[----:B-1----:R-:W-:Y:S05]  /*2aa0*/  @P0 BRA `(.L_x_45) ;  /* 0x0000000000080947 */ /* 0x002fea0003800000 */
[----:B------:R-:W1:Y:S02]  /*2ab0*/  SYNCS.PHASECHK.TRANS64.TRYWAIT P0, [UR5+0xa0], R2 ;  /* 0x0000a002ff0075a7 */ /* 0x000e640008001105 */
[----:B-1----:R-:W-:Y:S05]  /*2ac0*/  @!P0 BRA `(.L_x_46) ;  /* 0x00000054008c8947 */ /* 0x002fea0003800000 */
.L_x_45:
[----:B------:R-:W-:-:S04]  /*2ad0*/  UIADD3 UR4, UPT, UPT, UR6, 0x1, URZ ;  /* 0x0000000106047890 */ /* 0x000fc8000fffe0ff */
[----:B------:R-:W-:-:S04]  /*2ae0*/  UISETP.NE.AND UP0, UPT, UR4, 0x2, UPT ;  /* 0x000000020400788c */ /* 0x000fc8000bf05270 */
[----:B------:R-:W-:Y:S02]  /*2af0*/  USEL UR7, URZ, 0x1, UP0 ;  /* 0x00000001ff077887 */ /* 0x000fe40008000000 */
[----:B------:R-:W-:-:S04]  /*2b00*/  USEL UR4, UR4, URZ, UP0 ;  /* 0x000000ff04047287 */ /* 0x000fc80008000000 */
[----:B------:R-:W-:Y:S01]  /*2b10*/  ULEA UR4, UR4, UR37, 0x3 ;  /* 0x0000002504047291 */ /* 0x000fe2000f8e18ff */
[----:B-1----:R-:W-:-:S04]  /*2b20*/  LOP3.LUT R2, R12, UR7, RZ, 0x3c, !PT ;  /* 0x000000070c027c12 */ /* 0x002fc8000f8e3cff */
[----:B------:R-:W-:-:S04]  /*2b30*/  SHF.L.U32 R0, R2, 0x1f, RZ ;  /* 0x0000001f02007819 */ /* 0x000fc800000006ff */
[----:B------:R-:W1:Y:S02]  /*2b40*/  SYNCS.PHASECHK.TRANS64 P0, [UR4+0xa0], R0 ;  /* 0x0000a000ff0075a7 */ /* 0x000e640008001004 */
[----:B-1----:R-:W-:Y:S05]  /*2b50*/  @P0 EXIT ;  /* 0x000000000000094d */ /* 0x002fea0003800000 */
[----:B------:R-:W-:Y:S02]  /*2b60*/  SHF.L.U32 R2, R2, 0x1f, RZ ;  /* 0x0000001f02027819 */ /* 0x000fe400000006ff */
[----:B------:R-:W-:-:S07]  /*2b70*/  MOV R0, UR4 ;  /* 0x0000000400007c02 */ /* 0x000fce0008000f00 */
.L_x_47:
[----:B-1----:R1:W2:Y:S02]  /*2b80*/  SYNCS.PHASECHK.TRANS64.TRYWAIT P0, [R0+URZ+0xa0], R2 ;  /* 0x0000a002000075a7 */ /* 0x0022a400080011ff */
[----:B--2---:R-:W-:Y:S05]  /*2b90*/  @!P0 NANOSLEEP.SYNCS 0x989680 ;  /* 0x009896800000895d */ /* 0x004fea0003900000 */
[----:B------:R-:W2:Y:S02]  /*2ba0*/  @!P0 SYNCS.PHASECHK.TRANS64 P0, [R0+URZ+0xa0], R2 ;  /* 0x0000a002000085a7 */ /* 0x000ea400080010ff */
[----:B--2---:R-:W-:Y:S05]  /*2bb0*/  @P0 EXIT ;  /* 0x000000000000094d */ /* 0x004fea0003800000 */
[----:B------:R-:W-:Y:S05]  /*2bc0*/  BRA `(.L_x_47) ;  /* 0xfffffffc00ec7947 */ /* 0x000fea000383ffff */
.L_x_40:
[----:B------:R-:W-:-:S09]  /*2bd0*/  UISETP.NE.AND UP1, UPT, UR8, URZ, UPT ;  /* 0x000000ff0800728c */ /* 0x000fd2000bf25270 */
[----:B------:R-:W-:Y:S05]  /*2be0*/  BRA.U UP1, `(.L_x_48) ;  /* 0x00000011013c7547 */ /* 0x000fea000b800000 */
[----:B------:R-:W-:Y:S01]  /*2bf0*/  UMOV UR4, 0x40 ;  /* 0x0000004000047882 */ /* 0x000fe20000000000 */
[----:B------:R-:W-:Y:S01]  /*2c00*/  NOP ;  /* 0x0000000000007918 */ /* 0x000fe20000000000 */
[----:B------:R-:W-:Y:S01]  /*2c10*/  ULEA UR4, UR37, UR4, 0x18 ;  /* 0x0000000425047291 */ /* 0x000fe2000f8ec0ff */
[----:B------:R-:W-:Y:S02]  /*2c20*/  UMOV UR5, 0x400 ;  /* 0x0000040000057882 */ /* 0x000fe40000000000 */
[----:B------:R-:W-:-:S06]  /*2c30*/  ULEA UR37, UR37, UR5, 0x18 ;  /* 0x0000000525257291 */ /* 0x000fcc000f8ec0ff */
[----:B------:R-:W1:Y:S02]  /*2c40*/  LDS.U8 R0, [UR4+0x1c] ;  /* 0x00001c04ff007984 */ /* 0x000e640008000000 */
[----:B-1----:R-:W-:-:S13]  /*2c50*/  ISETP.NE.AND P0, PT, R0, RZ, PT ;  /* 0x000000ff0000720c */ /* 0x002fda0003f05270 */
[----:B------:R-:W-:Y:S05]  /*2c60*/  @P0 BRA `(.L_x_49) ;  /* 0x0000000000580947 */ /* 0x000fea0003800000 */
[----:B------:R-:W-:-:S13]  /*2c70*/  ELECT P0, URZ, PT ;  /* 0x0000000000ff782f */ /* 0x000fda0003800000 */
[----:B------:R-:W-:Y:S05]  /*2c80*/  @!P0 BRA `(.L_x_50) ;  /* 0x0000000000608947 */ /* 0x000fea0003800000 */
[----:B------:R-:W-:Y:S01]  /*2c90*/  UMOV UR5, 0x10 ;  /* 0x0000001000057882 */ /* 0x000fe20000000000 */
[----:B------:R-:W-:Y:S01]  /*2ca0*/  HFMA2 R0, -RZ, RZ, 0, 5.9604644775390625e-08 ;  /* 0x00000001ff007431 */ /* 0x000fe200000001ff */
[----:B------:R-:W-:-:S03]  /*2cb0*/  MOV R2, 0xffff ;  /* 0x0000ffff00027802 */ /* 0x000fc60000000f00 */
[----:B------:R-:W-:Y:S04]  /*2cc0*/  DEPBAR.LE SB1, 0x36 ;  /* 0x00009d800000791a */ /* 0x000fe80000000000 */
[----:B------:R-:W1:Y:S02]  /*2cd0*/  UTCATOMSWS.FIND_AND_SET.ALIGN UP0, UR5, UR5 ;  /* 0x00000005000575e3 */ /* 0x000e640008000800 */
[----:B-1----:R-:W-:Y:S01]  /*2ce0*/  MOV R3, UR5 ;  /* 0x0000000500037c02 */ /* 0x002fe20008000f00 */
[----:B------:R-:W-:Y:S06]  /*2cf0*/  BRA.U UP0, `(.L_x_51) ;  /* 0x0000000100187547 */ /* 0x000fec000b800000 */
.L_x_52:
[----:B------:R-:W-:Y:S05]  /*2d00*/  NANOSLEEP 0x64 ;  /* 0x000000640000795d */ /* 0x000fea0003800000 */
[----:B------:R-:W-:-:S05]  /*2d10*/  UMOV UR5, 0x10 ;  /* 0x0000001000057882 */ /* 0x000fca0000000000 */
[----:B------:R-:W-:Y:S04]  /*2d20*/  DEPBAR.LE SB1, 0x36 ;  /* 0x00009d800000791a */ /* 0x000fe80000000000 */
[----:B------:R-:W1:Y:S02]  /*2d30*/  UTCATOMSWS.FIND_AND_SET.ALIGN UP0, UR5, UR5 ;  /* 0x00000005000575e3 */ /* 0x000e640008000800 */
[----:B-1----:R-:W-:Y:S01]  /*2d40*/  MOV R3, UR5 ;  /* 0x0000000500037c02 */ /* 0x002fe20008000f00 */
[----:B------:R-:W-:Y:S05]  /*2d50*/  BRA.U !UP0, `(.L_x_52) ;  /* 0xfffffffd08e87547 */ /* 0x000fea000b83ffff */
.L_x_51:
[-C--:B------:R-:W-:Y:S02]  /*2d60*/  SHF.L.U32 R2, R2, R3.reuse, RZ ;  /* 0x0000000302027219 */ /* 0x080fe400000006ff */
[----:B------:R-:W-:Y:S01]  /*2d70*/  SHF.L.U32 R0, R0, R3, RZ ;  /* 0x0000000300007219 */ /* 0x000fe200000006ff */
[----:B------:R-:W-:Y:S02]  /*2d80*/  IMAD.SHL.U32 R3, R3, 0x20, RZ ;  /* 0x0000002003037824 */ /* 0x000fe400078e00ff */
[----:B------:R1:W-:Y:S04]  /*2d90*/  ATOMS.OR RZ, [UR4+0x14], R2 ;  /* 0x00001402ffff798c */ /* 0x0003e8000b000004 */
[----:B------:R1:W-:Y:S04]  /*2da0*/  ATOMS.OR RZ, [UR4+0x18], R0 ;  /* 0x00001800ffff798c */ /* 0x0003e8000b000004 */
[----:B------:R1:W-:Y:S01]  /*2db0*/  STS [UR37+0x140], R3 ;  /* 0x00014003ff007988 */ /* 0x0003e20008000825 */
[----:B------:R-:W-:Y:S05]  /*2dc0*/  BRA `(.L_x_50) ;  /* 0x0000000000107947 */ /* 0x000fea0003800000 */
.L_x_49:
[----:B------:R-:W-:Y:S02]  /*2dd0*/  MOV R0, 0xffffffff ;  /* 0xffffffff00007802 */ /* 0x000fe40000000f00 */
[----:B------:R-:W-:-:S03]  /*2de0*/  MOV R2, 0x2e10 ;  /* 0x00002e1000027802 */ /* 0x000fc60000000f00 */
[----:B------:R1:W-:Y:S04]  /*2df0*/  STS [UR37+0x140], R0 ;  /* 0x00014000ff007988 */ /* 0x0003e80008000825 */
[----:B-1-3-5:R-:W-:Y:S05]  /*2e00*/  CALL.REL.NOINC `($__internal_1_$__cuda_sm10x_tcgen05_guardrail_trap_phase_invalid_during_alloc) ;  /* 0x0000005800d47944 */ /* 0x02afea0003c00000 */
.L_x_50:
[----:B------:R-:W-:Y:S05]  /*2e10*/  WARPSYNC.ALL ;  /* 0x0000000000007948 */ /* 0x000fea0003800000 */
[----:B------:R-:W2:Y:S01]  /*2e20*/  S2UR UR5, SR_CgaCtaId ;  /* 0x00000000000579c3 */ /* 0x000ea20000008800 */
[----:B------:R-:W-:Y:S01]  /*2e30*/  UMOV UR4, 0x400 ;  /* 0x0000040000047882 */ /* 0x000fe20000000000 */
[----:B------:R-:W-:-:S06]  /*2e40*/  NOP ;  /* 0x0000000000007918 */ /* 0x000fcc0000000000 */
[----:B------:R-:W-:Y:S06]  /*2e50*/  BAR.ARV 0x6, 0xa0 ;  /* 0x0182800000007b1d */ /* 0x000fec0000002000 */
[----:B------:R-:W4:Y:S01]  /*2e60*/  LDCU UR7, c[0x0][0x38c] ;  /* 0x00007180ff0777ac */ /* 0x000f220008000800 */
[----:B------:R-:W-:Y:S01]  /*2e70*/  IMAD.MOV.U32 R11, RZ, RZ, 0x1 ;  /* 0x00000001ff0b7424 */ /* 0x000fe200078e00ff */
[----:B------:R-:W-:Y:S01]  /*2e80*/  CS2R R8, SRZ ;  /* 0x0000000000087805 */ /* 0x000fe2000001ff00 */
[----:B------:R-:W-:Y:S01]  /*2e90*/  IMAD.MOV.U32 R10, RZ, RZ, RZ ;  /* 0x000000ffff0a7224 */ /* 0x000fe200078e00ff */
[----:B------:R-:W3:Y:S01]  /*2ea0*/  LDCU UR6, c[0x0][0x38c] ;  /* 0x00007180ff0677ac */ /* 0x000ee20008000800 */
[----:B------:R-:W-:Y:S01]  /*2eb0*/  UMOV UR15, URZ ;  /* 0x000000ff000f7c82 */ /* 0x000fe20008000000 */
[----:B------:R-:W-:Y:S01]  /*2ec0*/  UMOV UR14, URZ ;  /* 0x000000ff000e7c82 */ /* 0x000fe20008000000 */
[----:B--2---:R-:W-:Y:S01]  /*2ed0*/  ULEA UR5, UR5, UR4, 0x18 ;  /* 0x0000000405057291 */ /* 0x004fe2000f8ec0ff */
[----:B------:R-:W-:Y:S01]  /*2ee0*/  UMOV UR32, 0x0 ;  /* 0x0000000000207882 */ /* 0x000fe20000000000 */
[----:B------:R-:W-:-:S02]  /*2ef0*/  UMOV UR33, 0x4200910 ;  /* 0x0420091000217882 */ /* 0x000fc40000000000 */
[----:B------:R-:W-:Y:S02]  /*2f00*/  UIADD3 UR9, UPT, UPT, UR5, 0x8800, URZ ;  /* 0x0000880005097890 */ /* 0x000fe4000fffe0ff */
[----:B------:R-:W-:Y:S02]  /*2f10*/  UIADD3 UR10, UPT, UPT, UR5, 0x18800, URZ ;  /* 0x00018800050a7890 */ /* 0x000fe4000fffe0ff */
[----:B----4-:R-:W-:Y:S01]  /*2f20*/  UIADD3 UR7, UPT, UPT, UR7, 0x3f, URZ ;  /* 0x0000003f07077890 */ /* 0x010fe2000fffe0ff */
[----:B-1----:R-:W1:Y:S01]  /*2f30*/  LDS R0, [UR5+0x140] ;  /* 0x00014005ff007984 */ /* 0x002e620008000800 */
[----:B------:R-:W-:Y:S02]  /*2f40*/  USHF.R.U32.HI UR9, URZ, 0x4, UR9 ;  /* 0x00000004ff097899 */ /* 0x000fe40008011609 */
[----:B------:R-:W-:Y:S02]  /*2f50*/  USHF.R.S32.HI UR4, URZ, 0x1f, UR7 ;  /* 0x0000001fff047899 */ /* 0x000fe40008011407 */
[----:B------:R-:W-:-:S02]  /*2f60*/  USHF.R.U32.HI UR10, URZ, 0x4, UR10 ;  /* 0x00000004ff0a7899 */ /* 0x000fc4000801160a */
[----:B------:R-:W-:Y:S02]  /*2f70*/  ULEA.HI UR4, UR4, UR7, URZ, 0x6 ;  /* 0x0000000704047291 */ /* 0x000fe4000f8f30ff */
[----:B------:R-:W-:Y:S02]  /*2f80*/  ULOP3.LUT UR9, UR9, 0x3fff, URZ, 0xc0, !UPT ;  /* 0x00003fff09097892 */ /* 0x000fe4000f8ec0ff */
[----:B------:R-:W-:Y:S02]  /*2f90*/  USHF.R.S32.HI UR4, URZ, 0x6, UR4 ;  /* 0x00000006ff047899 */ /* 0x000fe40008011404 */
[----:B------:R-:W-:Y:S02]  /*2fa0*/  ULOP3.LUT UR10, UR10, 0x3fff, URZ, 0xc0, !UPT ;  /* 0x00003fff0a0a7892 */ /* 0x000fe4000f8ec0ff */
[----:B------:R-:W-:Y:S01]  /*2fb0*/  UISETP.LT.AND UP0, UPT, UR4, 0x1, UPT ;  /* 0x000000010400788c */ /* 0x000fe2000bf01270 */
[----:B------:R-:W-:Y:S01]  /*2fc0*/  UMOV UR30, 0x0 ;  /* 0x00000000001e7882 */ /* 0x000fe20000000000 */
[----:B------:R-:W-:-:S02]  /*2fd0*/  UMOV UR31, 0x4200910 ;  /* 0x04200910001f7882 */ /* 0x000fc40000000000 */
[----:B------:R-:W-:Y:S01]  /*2fe0*/  USEL UR8, UR4, 0x1, !UP0 ;  /* 0x0000000104087887 */ /* 0x000fe2000c000000 */
[----:B------:R-:W-:Y:S01]  /*2ff0*/  UMOV UR28, 0x0 ;  /* 0x00000000001c7882 */ /* 0x000fe20000000000 */
[----:B------:R-:W-:Y:S01]  /*3000*/  UMOV UR29, 0x4200910 ;  /* 0x04200910001d7882 */ /* 0x000fe20000000000 */
[----:B------:R-:W-:Y:S01]  /*3010*/  UMOV UR26, 0x0 ;  /* 0x00000000001a7882 */ /* 0x000fe20000000000 */
[----:B------:R-:W-:Y:S01]  /*3020*/  UMOV UR27, 0x4200910 ;  /* 0x04200910001b7882 */ /* 0x000fe20000000000 */
[----:B------:R-:W-:Y:S01]  /*3030*/  UMOV UR24, 0x0 ;  /* 0x0000000000187882 */ /* 0x000fe20000000000 */
[----:B------:R-:W-:Y:S01]  /*3040*/  UMOV UR25, 0x4200910 ;  /* 0x0420091000197882 */ /* 0x000fe20000000000 */
[----:B------:R-:W-:Y:S01]  /*3050*/  UMOV UR22, 0x0 ;  /* 0x0000000000167882 */ /* 0x000fe20000000000 */
[----:B------:R-:W-:Y:S01]  /*3060*/  UMOV UR23, 0x4200910 ;  /* 0x0420091000177882 */ /* 0x000fe20000000000 */
[----:B------:R-:W-:Y:S02]  /*3070*/  ULOP3.LUT UR9, UR9, 0x10000, URZ, 0xfc, !UPT ;  /* 0x0001000009097892 */ /* 0x000fe4000f8efcff */
[----:B------:R-:W-:-:S02]  /*3080*/  ULOP3.LUT UR10, UR10, 0x10000, URZ, 0xfc, !UPT ;  /* 0x000100000a0a7892 */ /* 0x000fc4000f8efcff */
[----:B------:R-:W-:Y:S02]  /*3090*/  UIADD3 UR8, UPT, UPT, -UR8, URZ, URZ ;  /* 0x000000ff08087290 */ /* 0x000fe4000fffe1ff */
[----:B---3--:R-:W-:Y:S01]  /*30a0*/  UISETP.GE.AND UP3, UPT, UR6, 0x1, UPT ;  /* 0x000000010600788c */ /* 0x008fe2000bf66270 */
[----:B------:R-:W-:Y:S01]  /*30b0*/  UMOV UR20, 0x0 ;  /* 0x0000000000147882 */ /* 0x000fe20000000000 */
[----:B------:R-:W-:Y:S01]  /*30c0*/  UMOV UR21, 0x4200910 ;  /* 0x0420091000157882 */ /* 0x000fe20000000000 */
[----:B------:R-:W-:Y:S01]  /*30d0*/  UMOV UR18, 0x0 ;  /* 0x0000000000127882 */ /* 0x000fe20000000000 */
[----:B-1----:R-:W-:Y:S01]  /*30e0*/  R2UR UR16, R0 ;  /* 0x00000000001072ca */ /* 0x002fe200000e0000 */
[----:B------:R-:W-:-:S14]  /*30f0*/  UMOV UR19, 0x4200910 ;  /* 0x0420091000137882 */ /* 0x000fdc0000000000 */
.L_x_59:
[----:B------:R-:W-:Y:S02]  /*3100*/  LEA R0, R10, UR5, 0x3 ;  /* 0x000000050a007c11 */ /* 0x000fe4000f8e18ff */
[----:B------:R-:W-:Y:S02]  /*3110*/  SHF.L.U32 R2, R9, 0x1f, RZ ;  /* 0x0000001f09027819 */ /* 0x000fe400000006ff */
[----:B------:R-:W-:Y:S01]  /*3120*/  PLOP3.LUT P0, PT, PT, PT, UP3, 0x80, 0x8 ;  /* 0x000000000008781c */ /* 0x000fe20003f0f038 */
[----:B------:R-:W-:Y:S01]  /*3130*/  VIADD R3, R0, 0xa0 ;  /* 0x000000a000037836 */ /* 0x000fe20000000000 */
[----:B-1----:R-:W1:Y:S02]  /*3140*/  SYNCS.PHASECHK.TRANS64.TRYWAIT P1, [R0+URZ+0x90], R2 ;  /* 0x00009002000075a7 */ /* 0x002e6400080211ff */
[----:B-1-3--:R-:W-:Y:S09]  /*3150*/  @!P1 BRA `(.L_x_53) ;  /* 0x0000005000009947 */ /* 0x00aff20003800000 */
.L_x_146:
[----:B------:R-:W-:Y:S01]  /*3160*/  LEA R4, R10, UR5, 0x4 ;  /* 0x000000050a047c11 */ /* 0x000fe2000f8e20ff */
[----:B------:R-:W-:Y:S01]  /*3170*/  @UP3 ULEA UR7, UR14, UR5, 0x3 ;  /* 0x000000050e073291 */ /* 0x000fe2000f8e18ff */
[----:B------:R-:W-:Y:S01]  /*3180*/  PLOP3.LUT P2, PT, PT, PT, PT, 0x80, 0x8 ;  /* 0x000000000008781c */ /* 0x000fe20003f4f070 */
[----:B------:R-:W-:Y:S01]  /*3190*/  ULEA UR6, UR15, UR5, 0x3 ;  /* 0x000000050f067291 */ /* 0x000fe2000f8e18ff */
[----:B------:R-:W-:Y:S01]  /*31a0*/  PRMT R3, RZ, 0x654, R3 ;  /* 0x00000654ff037816 */ /* 0x000fe20000000003 */
[----:B------:R-:W-:Y:S01]  /*31b0*/  ULEA.HI UR11, UR15, UR15, URZ, 0x1 ;  /* 0x0000000f0f0b7291 */ /* 0x000fe2000f8f08ff */
[----:B------:R-:W2:Y:S01]  /*31c0*/  LDS.128 R4, [R4+0x120] ;  /* 0x0001200004047984 */ /* 0x000ea20000000c00 */
[----:B-1----:R-:W-:Y:S02]  /*31d0*/  @P0 SHF.L.U32 R2, R8, 0x1f, RZ ;  /* 0x0000001f08020819 */ /* 0x002fe400000006ff */
[----:B------:R-:W-:Y:S01]  /*31e0*/  SHF.L.U32 R0, R11, 0x1f, RZ ;  /* 0x0000001f0b007819 */ /* 0x000fe200000006ff */
[----:B------:R-:W-:Y:S01]  /*31f0*/  @!PT LDS RZ, [RZ] ;  /* 0x00000000fffff984 */ /* 0x000fe20000000800 */
[----:B------:R-:W-:Y:S01]  /*3200*/  @!PT LDS RZ, [RZ] ;  /* 0x00000000fffff984 */ /* 0x000fe20000000800 */
[----:B------:R-:W-:Y:S01]  /*3210*/  @!PT LDS RZ, [RZ] ;  /* 0x00000000fffff984 */ /* 0x000fe20000000800 */
[----:B------:R-:W-:Y:S01]  /*3220*/  @!PT LDS RZ, [RZ] ;  /* 0x00000000fffff984 */ /* 0x000fe20000000800 */
[----:B------:R1:W-:Y:S06]  /*3230*/  MEMBAR.ALL.CTA ;  /* 0x0000000000007992 */ /* 0x0003ec0000008000 */
[----:B-1----:R-:W1:Y:S02]  /*3240*/  FENCE.VIEW.ASYNC.S ;  /* 0x00000000000073c6 */ /* 0x002e640000000000 */
[----:B-1----:R1:W-:Y:S01]  /*3250*/  SYNCS.ARRIVE.TRANS64.RED.A1T0 RZ, [R3+URZ], RZ ;  /* 0x000000ff03ff79a7 */ /* 0x0023e200081004ff */
[----:B------:R1:W3:Y:S01]  /*3260*/  @P0 SYNCS.PHASECHK.TRANS64.TRYWAIT P2, [UR7], R2 ;  /* 0x00000002ff0005a7 */ /* 0x0002e20008041107 */
[----:B------:R-:W-:-:S02]  /*3270*/  USHF.L.U32 UR7, UR11, 0x6, URZ ;  /* 0x000000060b077899 */ /* 0x000fc400080006ff */
[----:B------:R-:W-:Y:S01]  /*3280*/  ULOP3.LUT UR11, UR11, 0xffe, URZ, 0xc0, !UPT ;  /* 0x00000ffe0b0b7892 */ /* 0x000fe2000f8ec0ff */
[----:B--2---:R-:W-:Y:S01]  /*3290*/  LOP3.LUT P1, RZ, R6, 0x1, RZ, 0xc0, !PT ;  /* 0x0000000106ff7812 */ /* 0x004fe2000782c0ff */
[----:B------:R-:W-:Y:S02]  /*32a0*/  ULOP3.LUT UR7, UR7, 0xffffff80, URZ, 0xc0, !UPT ;  /* 0xffffff8007077892 */ /* 0x000fe4000f8ec0ff */
[----:B------:R-:W-:Y:S02]  /*32b0*/  UIADD3 UR11, UPT, UPT, -UR11, UR15, URZ ;  /* 0x0000000f0b0b7290 */ /* 0x000fe4000fffe1ff */
[----:B------:R-:W-:-:S04]  /*32c0*/  UIADD3 UR7, UPT, UPT, UR16, UR7, URZ ;  /* 0x0000000710077290 */ /* 0x000fc8000fffe0ff */
[----:B------:R-:W-:Y:S01]  /*32d0*/  ULEA UR7, UR11, UR7, 0x14 ;  /* 0x000000070b077291 */ /* 0x000fe2000f8ea0ff */
[----:B------:R-:W2:Y:S02]  /*32e0*/  SYNCS.PHASECHK.TRANS64.TRYWAIT P0, [UR6+0xd0], R0 ;  /* 0x0000d000ff0075a7 */ /* 0x000ea40008001106 */
[----:B-123--:R-:W-:Y:S09]  /*32f0*/  @!P0 BRA `(.L_x_54) ;  /* 0x0000004c00ac8947 */ /* 0x00eff20003800000 */
.L_x_148:
[----:B------:R-:W-:Y:S01]  /*3300*/  IADD3 R10, PT, PT, R10, 0x1, RZ ;  /* 0x000000010a0a7810 */ /* 0x000fe20007ffe0ff */
[----:B------:R-:W-:Y:S06]  /*3310*/  BRA.U !UP3, `(.L_x_55) ;  /* 0x000000050b107547 */ /* 0x000fec000b800000 */
[----:B------:R-:W-:Y:S01]  /*3320*/  UPLOP3.LUT UP4, UPT, UPT, UPT, UPT, 0x40, 0x4 ;  /* 0x000000000004789c */ /* 0x000fe20003f8e870 */
[----:B------:R-:W-:Y:S01]  /*3330*/  UMOV UR13, UR8 ;  /* 0x00000008000d7c82 */ /* 0x000fe20008000000 */
[----:B------:R-:W-:Y:S01]  /*3340*/  UMOV UR12, UR4 ;  /* 0x00000004000c7c82 */ /* 0x000fe20008000000 */
[----:B------:R-:W-:-:S08]  /*3350*/  UMOV UR17, UR14 ;  /* 0x0000000e00117c82 */ /* 0x000fd00008000000 */
.L_x_58:
[----:B------:R-:W-:Y:S02]  /*3360*/  UIADD3 UR13, UPT, UPT, UR13, 0x1, URZ ;  /* 0x000000010d0d7890 */ /* 0x000fe4000fffe0ff */
[----:B--2---:R-:W-:Y:S02]  /*3370*/  ULEA UR11, UR17, UR5, 0x3 ;  /* 0x00000005110b7291 */ /* 0x004fe4000f8e18ff */
[----:B------:R-:W-:Y:S01]  /*3380*/  UISETP.NE.AND UP0, UPT, UR13, URZ, UPT ;  /* 0x000000ff0d00728c */ /* 0x000fe2000bf05270 */
[----:B---3--:R-:W-:Y:S10]  /*3390*/  @P2 BRA `(.L_x_56) ;  /* 0x00000000000c2947 */ /* 0x008ff40003800000 */
[----:B-1----:R-:W-:Y:S04]  /*33a0*/  SHF.L.U32 R2, R8, 0x1f, RZ ;  /* 0x0000001f08027819 */ /* 0x002fe800000006ff */
[----:B------:R-:W1:Y:S02]  /*33b0*/  SYNCS.PHASECHK.TRANS64.TRYWAIT P0, [UR11], R2 ;  /* 0x00000002ff0075a7 */ /* 0x000e64000800110b */
[----:B-1----:R-:W-:Y:S05]  /*33c0*/  @!P0 BRA `(.L_x_57) ;  /* 0x0000004c00908947 */ /* 0x002fea0003800000 */
.L_x_56:
[----:B------:R-:W-:Y:S01]  /*33d0*/  UISETP.NE.AND UP1, UPT, UR12, 0x1, UPT ;  /* 0x000000010c00788c */ /* 0x000fe2000bf25270 */
[----:B------:R-:W-:Y:S01]  /*33e0*/  PLOP3.LUT P2, PT, PT, PT, PT, 0x80, 0x8 ;  /* 0x000000000008781c */ /* 0x000fe20003f4f070 */
[----:B------:R-:W-:Y:S02]  /*33f0*/  UIADD3 UR14, UPT, UPT, UR17, 0x1, URZ ;  /* 0x00000001110e7890 */ /* 0x000fe4000fffe0ff */
[----:B------:R-:W-:Y:S02]  /*3400*/  ULEA UR64, UR17, UR10, 0xb ;  /* 0x0000000a11407291 */ /* 0x000fe4000f8e58ff */
[----:B------:R-:W-:Y:S01]  /*3410*/  UISETP.NE.AND UP2, UPT, UR14, 0x4, UPT ;  /* 0x000000040e00788c */ /* 0x000fe2000bf45270 */
[----:B------:R-:W-:Y:S01]  /*3420*/  PLOP3.LUT P0, PT, PT, PT, UP1, 0x80, 0x8 ;  /* 0x000000000008781c */ /* 0x000fe20003f0f018 */
[----:B------:R-:W-:Y:S02]  /*3430*/  ULEA UR62, UR17, UR9, 0xa ;  /* 0x00000009113e7291 */ /* 0x000fe4000f8e50ff */
[----:B------:R-:W-:Y:S02]  /*3440*/  USEL UR35, URZ, 0x1, UP2 ;  /* 0x00000001ff237887 */ /* 0x000fe40009000000 */
[----:B------:R-:W-:Y:S02]  /*3450*/  USEL UR14, UR14, URZ, UP2 ;  /* 0x000000ff0e0e7287 */ /* 0x000fe40009000000 */
[----:B------:R-:W-:Y:S02]  /*3460*/  UIADD3 UR60, UPT, UPT, UR64, 0x2, URZ ;  /* 0x00000002403c7890 */ /* 0x000fe4000fffe0ff */
[----:B------:R-:W-:Y:S01]  /*3470*/  @UP1 ULEA UR34, UR14, UR5, 0x3 ;  /* 0x000000050e221291 */ /* 0x000fe2000f8e18ff */
[----:B------:R-:W-:Y:S01]  /*3480*/  LOP3.LUT R8, R8, UR35, RZ, 0x3c, !PT ;  /* 0x0000002308087c12 */ /* 0x000fe2000f8e3cff */
[----:B------:R-:W-:Y:S02]  /*3490*/  UIADD3 UR58, UPT, UPT, UR62, 0x2, URZ ;  /* 0x000000023e3a7890 */ /* 0x000fe4000fffe0ff */
[----:B------:R-:W-:Y:S01]  /*34a0*/  UIADD3 UR56, UPT, UPT, UR64, 0x4, URZ ;  /* 0x0000000440387890 */ /* 0x000fe2000fffe0ff */
[----:B-1----:R-:W-:Y:S01]  /*34b0*/  @P0 SHF.L.U32 R0, R8, 0x1f, RZ ;  /* 0x0000001f08000819 */ /* 0x002fe200000006ff */
[----:B------:R-:W-:Y:S02]  /*34c0*/  UIADD3 UR54, UPT, UPT, UR62, 0x4, URZ ;  /* 0x000000043e367890 */ /* 0x000fe4000fffe0ff */
[----:B------:R-:W-:Y:S01]  /*34d0*/  UIADD3 UR52, UPT, UPT, UR64, 0x6, URZ ;  /* 0x0000000640347890 */ /* 0x000fe2000fffe0ff */
[----:B------:R2:W3:Y:S01]  /*34e0*/  @P0 SYNCS.PHASECHK.TRANS64.TRYWAIT P2, [UR34], R0 ;  /* 0x00000000ff0005a7 */ /* 0x0004e20008041122 */
[----:B------:R-:W-:Y:S02]  /*34f0*/  UIADD3 UR50, UPT, UPT, UR62, 0x6, URZ ;  /* 0x000000063e327890 */ /* 0x000fe4000fffe0ff */
        /* <DEDUP_REMOVED lines=9> */
[----:B------:R-:W-:Y:S01]  /*3590*/  UIADD3 UR12, UPT, UPT, UR12, -0x1, URZ ;  /* 0xffffffff0c0c7890 */ /* 0x000fe2000fffe0ff */
[----:B------:R-:W-:Y:S01]  /*35a0*/  UMOV UR65, 0x40004040 ;  /* 0x4000404000417882 */ /* 0x000fe20000000000 */
[----:B------:R-:W-:Y:S01]  /*35b0*/  UMOV UR63, 0x40004040 ;  /* 0x40004040003f7882 */ /* 0x000fe20000000000 */
[----:B------:R-:W-:Y:S01]  /*35c0*/  UMOV UR61, 0x40004040 ;  /* 0x40004040003d7882 */ /* 0x000fe20000000000 */
[----:B------:R2:W-:Y:S01]  /*35d0*/  UTCHMMA gdesc[UR62], gdesc[UR64], tmem[UR7], tmem[UR32], idesc[UR33], UP4 ;  /* 0x00ff20403e0075ea */ /* 0x0005e2000a000007 */
[----:B------:R-:W-:Y:S01]  /*35e0*/  UPLOP3.LUT UP4, UPT, UPT, UPT, UPT, 0x80, 0x8 ;  /* 0x000000000008789c */ /* 0x000fe20003f8f070 */
[----:B------:R-:W-:Y:S01]  /*35f0*/  UMOV UR59, 0x40004040 ;  /* 0x40004040003b7882 */ /* 0x000fe20000000000 */
[----:B------:R-:W-:Y:S01]  /*3600*/  UMOV UR57, 0x40004040 ;  /* 0x4000404000397882 */ /* 0x000fe20000000000 */
[----:B------:R2:W-:Y:S01]  /*3610*/  UTCHMMA gdesc[UR58], gdesc[UR60], tmem[UR7], tmem[UR30], idesc[UR31], UPT ;  /* 0x00ff1e3c3a0075ea */ /* 0x0005e2000b800007 */
        /* <DEDUP_REMOVED lines=14> */
[----:B------:R-:W-:Y:S01]  /*3700*/  UMOV UR35, 0x40004040 ;  /* 0x4000404000237882 */ /* 0x000fe20000000000 */
[----:B------:R2:W-:Y:S01]  /*3710*/  UTCHMMA gdesc[UR38], gdesc[UR40], tmem[UR7], tmem[UR20], idesc[UR21], UPT ;  /* 0x00ff1428260075ea */ /* 0x0005e2000b800007 */
[----:B------:R2:W-:Y:S01]  /*3720*/  UTCHMMA gdesc[UR34], gdesc[UR36], tmem[UR7], tmem[UR18], idesc[UR19], UPT ;  /* 0x00ff1224220075ea */ /* 0x0005e2000b800007 */
[----:B------:R2:W-:Y:S01]  /*3730*/  UTCBAR [UR11], URZ ;  /* 0x000000ff0b0073e9 */ /* 0x0005e200080000ff */
[----:B------:R-:W-:Y:S01]  /*3740*/  UMOV UR17, UR14 ;  /* 0x0000000e00117c82 */ /* 0x000fe20008000000 */
[----:B------:R-:W-:Y:S05]  /*3750*/  BRA.U UP0, `(.L_x_58) ;  /* 0xfffffffd00007547 */ /* 0x000fea000b83ffff */
.L_x_55:
[----:B------:R-:W-:Y:S01]  /*3760*/  UIADD3 UR15, UPT, UPT, UR15, 0x1, URZ ;  /* 0x000000010f0f7890 */ /* 0x000fe2000fffe0ff */
[C---:B------:R-:W-:Y:S01]  /*3770*/  ISETP.NE.AND P0, PT, R10.reuse, 0x2, PT ;  /* 0x000000020a00780c */ /* 0x040fe20003f05270 */
[----:B--2---:R-:W-:Y:S02]  /*3780*/  UIADD3 UR7, UPT, UPT, UR6, 0xb0, URZ ;  /* 0x000000b006077890 */ /* 0x004fe4000fffe0ff */
[----:B------:R-:W-:Y:S01]  /*3790*/  UISETP.NE.AND UP0, UPT, UR15, 0x4, UPT ;  /* 0x000000040f00788c */ /* 0x000fe2000bf05270 */
[----:B-1----:R-:W-:Y:S02]  /*37a0*/  SEL R0, RZ, 0x1, P0 ;  /* 0x00000001ff007807 */ /* 0x002fe40000000000 */
[----:B------:R-:W-:Y:S01]  /*37b0*/  SEL R10, R10, RZ, P0 ;  /* 0x000000ff0a0a7207 */ /* 0x000fe20000000000 */
[----:B------:R-:W-:Y:S01]  /*37c0*/  USEL UR6, URZ, 0x1, UP0 ;  /* 0x00000001ff067887 */ /* 0x000fe20008000000 */
[----:B------:R-:W-:Y:S01]  /*37d0*/  LOP3.LUT R9, R9, R0, RZ, 0x3c, !PT ;  /* 0x0000000009097212 */ /* 0x000fe200078e3cff */
[----:B------:R-:W-:Y:S01]  /*37e0*/  USEL UR15, UR15, URZ, UP0 ;  /* 0x000000ff0f0f7287 */ /* 0x000fe20008000000 */
[----:B------:R1:W-:Y:S03]  /*37f0*/  UTCBAR [UR7], URZ ;  /* 0x000000ff070073e9 */ /* 0x0003e600080000ff */
[----:B------:R-:W-:Y:S01]  /*3800*/  LOP3.LUT R11, R11, UR6, RZ, 0x3c, !PT ;  /* 0x000000060b0b7c12 */ /* 0x000fe2000f8e3cff */
[----:B------:R-:W-:Y:S07]  /*3810*/  @P1 BRA `(.L_x_59) ;  /* 0xfffffff800381947 */ /* 0x000fee000383ffff */
[----:B------:R-:W2:Y:S01]  /*3820*/  S2UR UR4, SR_CgaCtaId ;  /* 0x00000000000479c3 */ /* 0x000ea20000008800 */
[----:B------:R-:W-:Y:S01]  /*3830*/  ELECT P0, URZ, PT ;  /* 0x0000000000ff782f */ /* 0x000fe20003800000 */
[----:B------:R-:W-:Y:S01]  /*3840*/  IMAD.MOV.U32 R0, RZ, RZ, 0x1 ;  /* 0x00000001ff007424 */ /* 0x000fe200078e00ff */
[----:B------:R-:W-:Y:S01]  /*3850*/  UIADD3 UR5, UPT, UPT, UR5, 0xd0, URZ ;  /* 0x000000d005057890 */ /* 0x000fe2000fffe0ff */
[----:B------:R-:W-:Y:S01]  /*3860*/  SHF.L.U32 R2, R11, 0x1f, RZ ;  /* 0x0000001f0b027819 */ /* 0x000fe200000006ff */
[----:B------:R-:W-:-:S03]  /*3870*/  UMOV UR6, 0x40 ;  /* 0x0000004000067882 */ /* 0x000fc60000000000 */
[----:B------:R-:W-:Y:S01]  /*3880*/  UVIRTCOUNT.DEALLOC.SMPOOL 0x80 ;  /* 0x000000800000784c */ /* 0x000fe20000000000 */
[----:B--2---:R-:W-:Y:S02]  /*3890*/  ULEA UR4, UR4, UR6, 0x18 ;  /* 0x0000000604047291 */ /* 0x004fe4000f8ec0ff */
[----:B------:R-:W-:-:S07]  /*38a0*/  ULEA UR6, UR15, UR5, 0x3 ;  /* 0x000000050f067291 */ /* 0x000fce000f8e18ff */
[----:B------:R2:W-:Y:S02]  /*38b0*/  @P0 STS.U8 [UR4+0x1c], R0 ;  /* 0x00001c00ff000988 */ /* 0x0005e40008000004 */
[----:B------:R-:W4:Y:S02]  /*38c0*/  SYNCS.PHASECHK.TRANS64.TRYWAIT P0, [UR6], R2 ;  /* 0x00000002ff0075a7 */ /* 0x000f240008001106 */
[----:B--2-4-:R-:W-:Y:S05]  /*38d0*/  @!P0 BRA `(.L_x_60) ;  /* 0x0000004800648947 */ /* 0x014fea0003800000 */
.L_x_151:
[----:B-1----:R-:W-:-:S04]  /*38e0*/  UIADD3 UR7, UPT, UPT, UR15, 0x1, URZ ;  /* 0x000000010f077890 */ /* 0x002fc8000fffe0ff */
[----:B------:R-:W-:-:S04]  /*38f0*/  UISETP.NE.AND UP0, UPT, UR7, 0x4, UPT ;  /* 0x000000040700788c */ /* 0x000fc8000bf05270 */
[----:B------:R-:W-:Y:S02]  /*3900*/  USEL UR8, URZ, 0x1, UP0 ;  /* 0x00000001ff087887 */ /* 0x000fe40008000000 */
[----:B------:R-:W-:-:S04]  /*3910*/  USEL UR7, UR7, URZ, UP0 ;  /* 0x000000ff07077287 */ /* 0x000fc80008000000 */
[----:B------:R-:W-:Y:S01]  /*3920*/  ULEA UR6, UR7, UR5, 0x3 ;  /* 0x0000000507067291 */ /* 0x000fe2000f8e18ff */
[----:B--2---:R-:W-:-:S04]  /*3930*/  LOP3.LUT R2, R11, UR8, RZ, 0x3c, !PT ;  /* 0x000000080b027c12 */ /* 0x004fc8000f8e3cff */
[----:B------:R-:W-:-:S04]  /*3940*/  SHF.L.U32 R3, R2, 0x1f, RZ ;  /* 0x0000001f02037819 */ /* 0x000fc800000006ff */
[----:B------:R-:W1:Y:S02]  /*3950*/  SYNCS.PHASECHK.TRANS64.TRYWAIT P0, [UR6], R3 ;  /* 0x00000003ff0075a7 */ /* 0x000e640008001106 */
[----:B-1----:R-:W-:Y:S05]  /*3960*/  @!P0 BRA `(.L_x_61) ;  /* 0x0000004800588947 */ /* 0x002fea0003800000 */
.L_x_153:
        /* <DEDUP_REMOVED lines=9> */
.L_x_155:
[----:B------:R-:W-:-:S04]  /*3a00*/  UIADD3 UR7, UPT, UPT, UR7, 0x1, URZ ;  /* 0x0000000107077890 */ /* 0x000fc8000fffe0ff */
[----:B------:R-:W-:-:S04]  /*3a10*/  UISETP.NE.AND UP0, UPT, UR7, 0x4, UPT ;  /* 0x000000040700788c */ /* 0x000fc8000bf05270 */
[----:B------:R-:W-:Y:S02]  /*3a20*/  USEL UR6, URZ, 0x1, UP0 ;  /* 0x00000001ff067887 */ /* 0x000fe40008000000 */
[----:B------:R-:W-:-:S04]  /*3a30*/  USEL UR7, UR7, URZ, UP0 ;  /* 0x000000ff07077287 */ /* 0x000fc80008000000 */
[----:B------:R-:W-:Y:S01]  /*3a40*/  ULEA UR7, UR7, UR5, 0x3 ;  /* 0x0000000507077291 */ /* 0x000fe2000f8e18ff */
[----:B------:R-:W-:-:S04]  /*3a50*/  LOP3.LUT R2, R2, UR6, RZ, 0x3c, !PT ;  /* 0x0000000602027c12 */ /* 0x000fc8000f8e3cff */
[----:B------:R-:W-:-:S04]  /*3a60*/  SHF.L.U32 R2, R2, 0x1f, RZ ;  /* 0x0000001f02027819 */ /* 0x000fc800000006ff */
[----:B------:R-:W2:Y:S02]  /*3a70*/  SYNCS.PHASECHK.TRANS64.TRYWAIT P0, [UR7], R2 ;  /* 0x00000002ff0075a7 */ /* 0x000ea40008001107 */
[----:B--2---:R-:W-:Y:S05]  /*3a80*/  @!P0 BRA `(.L_x_63) ;  /* 0x0000004800408947 */ /* 0x004fea0003800000 */
.L_x_157:
[----:B------:R-:W-:Y:S01]  /*3a90*/  NOP ;  /* 0x0000000000007918 */ /* 0x000fe20000000000 */
[----:B-1----:R-:W1:Y:S01]  /*3aa0*/  LDS R0, [UR4+0x14] ;  /* 0x00001404ff007984 */ /* 0x002e620008000800 */
[----:B------:R-:W-:Y:S01]  /*3ab0*/  ULOP3.LUT UR6, UR16, 0xffff, URZ, 0xc0, !UPT ;  /* 0x0000ffff10067892 */ /* 0x000fe2000f8ec0ff */
[----:B------:R-:W-:Y:S01]  /*3ac0*/  UMOV UR8, 0xffff ;  /* 0x0000ffff00087882 */ /* 0x000fe20000000000 */
[----:B------:R-:W-:Y:S02]  /*3ad0*/  UMOV UR5, 0x1 ;  /* 0x0000000100057882 */ /* 0x000fe40000000000 */
[----:B------:R-:W-:-:S04]  /*3ae0*/  USHF.R.U32.HI UR6, URZ, 0x5, UR6 ;  /* 0x00000005ff067899 */ /* 0x000fc80008011606 */
[----:B------:R-:W-:Y:S02]  /*3af0*/  USHF.L.U32 UR8, UR8, UR6, URZ ;  /* 0x0000000608087299 */ /* 0x000fe400080006ff */
[----:B------:R-:W-:-:S04]  /*3b00*/  USHF.L.U32 UR5, UR5, UR6, URZ ;  /* 0x0000000605057299 */ /* 0x000fc800080006ff */
[----:B-1----:R-:W-:-:S04]  /*3b10*/  LOP3.LUT R0, R0, UR8, RZ, 0xc0, !PT ;  /* 0x0000000800007c12 */ /* 0x002fc8000f8ec0ff */
[----:B------:R-:W-:-:S13]  /*3b20*/  ISETP.NE.AND P0, PT, R0, UR8, PT ;  /* 0x0000000800007c0c */ /* 0x000fda000bf05270 */
[----:B------:R-:W-:Y:S05]  /*3b30*/  @P0 BRA `(.L_x_64) ;  /* 0x0000000000580947 */ /* 0x000fea0003800000 */
[----:B------:R-:W1:Y:S02]  /*3b40*/  LDS R0, [UR4+0x18] ;  /* 0x00001804ff007984 */ /* 0x000e640008000800 */
[----:B-1----:R-:W-:-:S04]  /*3b50*/  LOP3.LUT R0, R0, UR5, RZ, 0xc0, !PT ;  /* 0x0000000500007c12 */ /* 0x002fc8000f8ec0ff */
[----:B------:R-:W-:-:S13]  /*3b60*/  ISETP.NE.AND P0, PT, R0, UR5, PT ;  /* 0x0000000500007c0c */ /* 0x000fda000bf05270 */
[----:B------:R-:W-:Y:S05]  /*3b70*/  @P0 BRA `(.L_x_65) ;  /* 0x00000000003c0947 */ /* 0x000fea0003800000 */
[----:B------:R-:W1:Y:S01]  /*3b80*/  S2R R2, SR_LANEID ;  /* 0x0000000000027919 */ /* 0x000e620000000000 */
[----:B------:R-:W-:Y:S01]  /*3b90*/  ULOP3.LUT UR8, URZ, UR8, URZ, 0x33, !UPT ;  /* 0x00000008ff087292 */ /* 0x000fe2000f8e33ff */
[----:B------:R-:W-:Y:S02]  /*3ba0*/  VOTEU.ANY UR7, UPT, PT ;  /* 0x0000000000077886 */ /* 0x000fe400038e0100 */
[----:B------:R-:W-:-:S03]  /*3bb0*/  UFLO.U32 UR7, UR7 ;  /* 0x00000007000772bd */ /* 0x000fc600080e0000 */
[----:B------:R-:W-:-:S04]  /*3bc0*/  IMAD.U32 R0, RZ, RZ, UR8 ;  /* 0x00000008ff007e24 */ /* 0x000fc8000f8e00ff */
[----:B------:R2:W4:Y:S02]  /*3bd0*/  REDUX UR6, R0 ;  /* 0x00000000000673c4 */ /* 0x0005240000000000 */
[----:B------:R1:W-:Y:S02]  /*3be0*/  UTCATOMSWS.AND URZ, UR8 ;  /* 0x0000000800ff79e3 */ /* 0x0003e40008000000 */
[----:B-1----:R-:W-:Y:S02]  /*3bf0*/  ISETP.EQ.U32.AND P0, PT, R2, UR7, PT ;  /* 0x0000000702007c0c */ /* 0x002fe4000bf02070 */
[----:B--2---:R-:W-:Y:S02]  /*3c00*/  LOP3.LUT R0, RZ, UR5, RZ, 0x33, !PT ;  /* 0x00000005ff007c12 */ /* 0x004fe4000f8e33ff */
[----:B----4-:R-:W-:Y:S02]  /*3c10*/  MOV R2, UR6 ;  /* 0x0000000600027c02 */ /* 0x010fe40008000f00 */
[----:B------:R-:W1:Y:S07]  /*3c20*/  REDUX UR5, R0 ;  /* 0x00000000000573c4 */ /* 0x000e6e0000000000 */
[----:B------:R2:W-:Y:S01]  /*3c30*/  @P0 ATOMS.AND RZ, [UR4+0x14], R2 ;  /* 0x00001402ffff098c */ /* 0x0005e2000a800004 */
[----:B-1----:R-:W-:-:S05]  /*3c40*/  IMAD.U32 R0, RZ, RZ, UR5 ;  /* 0x00000005ff007e24 */ /* 0x002fca000f8e00ff */
[----:B------:R2:W-:Y:S01]  /*3c50*/  @P0 ATOMS.AND RZ, [UR4+0x18], R0 ;  /* 0x00001800ffff098c */ /* 0x0005e2000a800004 */
[----:B------:R-:W-:Y:S05]  /*3c60*/  BRA `(.L_x_66) ;  /* 0x0000000000147947 */ /* 0x000fea0003800000 */
.L_x_65:
[----:B------:R-:W-:Y:S02]  /*3c70*/  MOV R2, 0x3c90 ;  /* 0x00003c9000027802 */ /* 0x000fe40000000f00 */
[----:B---3-5:R-:W-:Y:S05]  /*3c80*/  CALL.REL.NOINC `($__internal_0_$__cuda_sm10x_tcgen05_guardrail_trap_col_being_dealloced_not_returned_by_alloc) ;  /* 0x0000004c00287944 */ /* 0x028fea0003c00000 */
[----:B------:R-:W-:Y:S05]  /*3c90*/  BRA `(.L_x_66) ;  /* 0x0000000000087947 */ /* 0x000fea0003800000 */
.L_x_64:
[----:B------:R-:W-:Y:S02]  /*3ca0*/  MOV R2, 0x3cc0 ;  /* 0x00003cc000027802 */ /* 0x000fe40000000f00 */
[----:B---3-5:R-:W-:Y:S05]  /*3cb0*/  CALL.REL.NOINC `($__internal_2_$__cuda_sm10x_tcgen05_guardrail_trap_unallocated_columns_being_dealloced) ;  /* 0x0000004c00347944 */ /* 0x028fea0003c00000 */
.L_x_66:
[----:B------:R-:W-:Y:S01]  /*3cc0*/  NOP ;  /* 0x0000000000007918 */ /* 0x000fe20000000000 */
[----:B------:R-:W-:Y:S05]  /*3cd0*/  EXIT ;  /* 0x000000000000794d */ /* 0x000fea0003800000 */
.L_x_48:
[----:B------:R-:W-:-:S09]  /*3ce0*/  UISETP.NE.OR UP2, UPT, UR8, 0x3, !UP2 ;  /* 0x000000030800788c */ /* 0x000fd2000d745670 */
[----:B------:R-:W-:Y:S05]  /*3cf0*/  BRA.U UP2, `(.L_x_67) ;  /* 0x0000001102047547 */ /* 0x000fea000b800000 */
[----:B------:R-:W1:Y:S01]  /*3d00*/  LDC R0, c[0x0][0xb30] ;  /* 0x0002cc00ff007b82 */ /* 0x000e620000000800 */
[----:B------:R-:W2:Y:S01]  /*3d10*/  LDCU.64 UR8, c[0x0][0x888] ;  /* 0x00011100ff0877ac */ /* 0x000ea20008000a00 */
[----:B------:R-:W-:Y:S01]  /*3d20*/  IMAD.MOV.U32 R30, RZ, RZ, 0x1 ;  /* 0x00000001ff1e7424 */ /* 0x000fe200078e00ff */
[----:B------:R-:W-:Y:S01]  /*3d30*/  CS2R R28, SRZ ;  /* 0x00000000001c7805 */ /* 0x000fe2000001ff00 */
[----:B------:R-:W-:Y:S01]  /*3d40*/  IMAD.MOV.U32 R25, RZ, RZ, 0x2000 ;  /* 0x00002000ff197424 */ /* 0x000fe200078e00ff */
[----:B------:R-:W4:Y:S03]  /*3d50*/  LDCU.64 UR4, c[0x0][0x890] ;  /* 0x00011200ff0477ac */ /* 0x000f260008000a00 */
[----:B------:R-:W3:Y:S01]  /*3d60*/  LDC R24, c[0x0][0x370] ;  /* 0x0000dc00ff187b82 */ /* 0x000ee20000000800 */
[----:B------:R-:W-:Y:S01]  /*3d70*/  UMOV UR7, 0x400 ;  /* 0x0000040000077882 */ /* 0x000fe20000000000 */
[----:B------:R-:W-:-:S02]  /*3d80*/  UPLOP3.LUT UP1, UPT, UPT, UPT, UPT, 0x40, 0x4 ;  /* 0x000000000004789c */ /* 0x000fc40003f2e870 */
[----:B------:R-:W-:-:S04]  /*3d90*/  ULEA UR7, UR37, UR7, 0x18 ;  /* 0x0000000725077291 */ /* 0x000fc8000f8ec0ff */
[----:B------:R-:W3:Y:S01]  /*3da0*/  LDC R3, c[0x0][0xb0c] ;  /* 0x0002c300ff037b82 */ /* 0x000ee20000000800 */
[----:B------:R-:W-:Y:S02]  /*3db0*/  UIADD3 UR13, UPT, UPT, UR7, 0x58, URZ ;  /* 0x00000058070d7890 */ /* 0x000fe4000fffe0ff */
[----:B--2---:R-:W-:Y:S02]  /*3dc0*/  UISETP.NE.U32.AND UP2, UPT, UR8, URZ, UPT ;  /* 0x000000ff0800728c */ /* 0x004fe4000bf45070 */
[----:B------:R-:W-:Y:S02]  /*3dd0*/  UIADD3 UR33, UPT, UPT, UR7, 0x40, URZ ;  /* 0x0000004007217890 */ /* 0x000fe4000fffe0ff */
[----:B----4-:R-:W-:Y:S01]  /*3de0*/  UISETP.NE.U32.AND UP3, UPT, UR4, URZ, UPT ;  /* 0x000000ff0400728c */ /* 0x010fe2000bf65070 */
[----:B------:R-:W2:Y:S01]  /*3df0*/  LDC R18, c[0x0][0xb20] ;  /* 0x0002c800ff127b82 */ /* 0x000ea20000000800 */
[----:B-1----:R-:W-:Y:S01]  /*3e00*/  ISETP.NE.AND P1, PT, R0, 0x1, PT ;  /* 0x000000010000780c */ /* 0x002fe20003f25270 */
[----:B------:R-:W-:-:S02]  /*3e10*/  UISETP.NE.AND.EX UP2, UPT, UR9, URZ, UPT, UP2 ;  /* 0x000000ff0900728c */ /* 0x000fc4000bf45320 */
[----:B------:R-:W-:Y:S02]  /*3e20*/  UIADD3 UR25, UPT, UPT, UR7, 0x48, URZ ;  /* 0x0000004807197890 */ /* 0x000fe4000fffe0ff */
[----:B------:R-:W-:Y:S02]  /*3e30*/  UIADD3 UR17, UPT, UPT, UR7, 0x50, URZ ;  /* 0x0000005007117890 */ /* 0x000fe4000fffe0ff */
[----:B-----5:R-:W1:Y:S01]  /*3e40*/  LDC.64 R32, c[0x0][0x348] ;  /* 0x0000d200ff207b82 */ /* 0x020e620000000a00 */
[----:B------:R-:W-:Y:S02]  /*3e50*/  UPRMT UR13, UR37, 0x654, UR13 ;  /* 0x00000654250d7896 */ /* 0x000fe4000800000d */
[----:B------:R-:W-:-:S05]  /*3e60*/  UISETP.NE.AND.EX UP3, UPT, UR5, URZ, UPT, UP3 ;  /* 0x000000ff0500728c */ /* 0x000fca000bf65330 */
[----:B------:R-:W4:Y:S08]  /*3e70*/  LDC.64 R16, c[0x0][0xb10] ;  /* 0x0002c400ff107b82 */ /* 0x000f300000000a00 */
[----:B------:R-:W1:Y:S08]  /*3e80*/  LDC.64 R6, c[0x0][0xb18] ;  /* 0x0002c600ff067b82 */ /* 0x000e700000000a00 */
[----:B------:R-:W1:Y:S08]  /*3e90*/  LDC.64 R4, c[0x0][0xb28] ;  /* 0x0002ca00ff047b82 */ /* 0x000e700000000a00 */
[----:B--23--:R-:W1:Y:S02]  /*3ea0*/  LDC R19, c[0x0][0x374] ;  /* 0x0000dd00ff137b82 */ /* 0x00ce640000000800 */
.L_x_78:
[C---:B------:R-:W-:Y:S02]  /*3eb0*/  LEA R0, R29.reuse, UR7, 0x3 ;  /* 0x000000071d007c11 */ /* 0x040fe4000f8e18ff */
[----:B------:R-:W-:Y:S02]  /*3ec0*/  SHF.L.U32 R2, R28, 0x1f, RZ ;  /* 0x0000001f1c027819 */ /* 0x000fe400000006ff */
[----:B------:R-:W-:Y:S02]  /*3ed0*/  LEA R20, R29, UR7, 0x4 ;  /* 0x000000071d147c11 */ /* 0x000fe4000f8e20ff */
[----:B--2---:R-:W2:Y:S02]  /*3ee0*/  SYNCS.PHASECHK.TRANS64.TRYWAIT P0, [R0+URZ+0x90], R2 ;  /* 0x00009002000075a7 */ /* 0x004ea400080011ff */
[----:B--2---:R-:W-:Y:S05]  /*3ef0*/  @!P0 BRA `(.L_x_68) ;  /* 0x00000044003c8947 */ /* 0x004fea0003800000 */
.L_x_158:
[----:B------:R-:W-:Y:S01]  /*3f00*/  ISETP.GE.AND P0, PT, R26, 0x1, PT ;  /* 0x000000011a00780c */ /* 0x000fe20003f06270 */
[----:B------:R-:W3:Y:S01]  /*3f10*/  LDS.128 R20, [R20+0x120] ;  /* 0x0001200014147984 */ /* 0x000ee20000000c00 */
[----:B--2---:R-:W-:Y:S01]  /*3f20*/  VIADD R0, R0, 0xa0 ;  /* 0x000000a000007836 */ /* 0x004fe20000000000 */
[----:B------:R-:W-:Y:S01]  /*3f30*/  @!PT LDS RZ, [RZ] ;  /* 0x00000000fffff984 */ /* 0x000fe20000000800 */
[----:B------:R-:W-:Y:S01]  /*3f40*/  @!PT LDS RZ, [RZ] ;  /* 0x00000000fffff984 */ /* 0x000fe20000000800 */
[----:B------:R-:W-:Y:S01]  /*3f50*/  @!PT LDS RZ, [RZ] ;  /* 0x00000000fffff984 */ /* 0x000fe20000000800 */
[----:B------:R-:W-:Y:S01]  /*3f60*/  @!PT LDS RZ, [RZ] ;  /* 0x00000000fffff984 */ /* 0x000fe20000000800 */
[----:B------:R2:W-:Y:S06]  /*3f70*/  MEMBAR.ALL.CTA ;  /* 0x0000000000007992 */ /* 0x0005ec0000008000 */
[----:B--2---:R-:W2:Y:S01]  /*3f80*/  FENCE.VIEW.ASYNC.S ;  /* 0x00000000000073c6 */ /* 0x004ea20000000000 */
[----:B------:R-:W-:Y:S04]  /*3f90*/  PRMT R0, RZ, 0x654, R0 ;  /* 0x00000654ff007816 */ /* 0x000fe80000000000 */
[----:B--2---:R2:W-:Y:S01]  /*3fa0*/  SYNCS.ARRIVE.TRANS64.RED.A1T0 RZ, [R0+URZ], RZ ;  /* 0x000000ff00ff79a7 */ /* 0x0045e200081004ff */
[----:B---3--:R-:W-:Y:S11]  /*3fb0*/  LOP3.LUT P3, RZ, R22, 0x1, RZ, 0xc0, !PT ;  /* 0x0000000116ff7812 */ /* 0x008ff6000786c0ff */
[----:B------:R-:W-:Y:S02]  /*3fc0*/  @!UPT UIADD3 URZ, UPT, UPT, URZ, URZ, URZ ;  /* 0x000000fffffff290 */ /* 0x000fe4000fffe0ff */
[----:B------:R-:W-:Y:S02]  /*3fd0*/  @P3 MOV R11, R20 ;  /* 0x00000014000b3202 */ /* 0x000fe40000000f00 */
[----:B------:R-:W-:Y:S01]  /*3fe0*/  @P3 LOP3.LUT R10, R21, 0xffff, RZ, 0xc0, !PT ;  /* 0x0000ffff150a3812 */ /* 0x000fe200078ec0ff */
[----:B--2---:R-:W-:Y:S06]  /*3ff0*/  @!P0 BRA `(.L_x_69) ;  /* 0x0000000000a48947 */ /* 0x004fec0003800000 */
[-C--:B-1----:R-:W-:Y:S01]  /*4000*/  IMAD.HI.U32 R0, R19, R7.reuse, RZ ;  /* 0x0000000713007227 */ /* 0x082fe200078e00ff */
[----:B------:R-:W-:Y:S02]  /*4010*/  ISETP.NE.AND P0, PT, R6, 0x1, PT ;  /* 0x000000010600780c */ /* 0x000fe40003f05270 */
[----:B------:R-:W-:Y:S01]  /*4020*/  ISETP.NE.AND P2, PT, R26, 0x1, PT ;  /* 0x000000011a00780c */ /* 0x000fe20003f45270 */
[----:B----4-:R-:W-:Y:S01]  /*4030*/  IMAD.HI.U32 R9, R24, R16, RZ ;  /* 0x0000001018097227 */ /* 0x010fe200078e00ff */
[----:B------:R-:W-:Y:S02]  /*4040*/  SHF.R.U32.HI R0, RZ, R18, R0 ;  /* 0x00000012ff007219 */ /* 0x000fe40000011600 */
[----:B------:R-:W-:Y:S01]  /*4050*/  ISETP.NE.AND P4, PT, R3, 0x1, PT ;  /* 0x000000010300780c */ /* 0x000fe20003f85270 */
[----:B------:R-:W-:Y:S01]  /*4060*/  IMAD.HI.U32 R13, R10, R7, RZ ;  /* 0x000000070a0d7227 */ /* 0x000fe200078e00ff */
[----:B------:R-:W-:Y:S02]  /*4070*/  SHF.R.U32.HI R9, RZ, R17, R9 ;  /* 0x00000011ff097219 */ /* 0x000fe40000011609 */
[----:B------:R-:W-:Y:S01]  /*4080*/  SEL R0, R19, R0, !P0 ;  /* 0x0000000013007207 */ /* 0x000fe20004000000 */
[----:B------:R-:W-:Y:S01]  /*4090*/  IMAD.HI.U32 R12, R11, R16, RZ ;  /* 0x000000100b0c7227 */ /* 0x000fe200078e00ff */
[----:B------:R-:W-:Y:S03]  /*40a0*/  SEL R9, R24, R9, !P4 ;  /* 0x0000000918097207 */ /* 0x000fe60006000000 */
[-C--:B------:R-:W-:Y:S01]  /*40b0*/  IMAD.HI.U32 R8, R0, R4.reuse, RZ ;  /* 0x0000000400087227 */ /* 0x080fe200078e00ff */
[----:B------:R-:W-:Y:S03]  /*40c0*/  SHF.R.U32.HI R12, RZ, R17, R12 ;  /* 0x00000011ff0c7219 */ /* 0x000fe6000001160c */
[----:B------:R-:W-:Y:S01]  /*40d0*/  IMAD.HI.U32 R2, R9, R4, RZ ;  /* 0x0000000409027227 */ /* 0x000fe200078e00ff */
[-C--:B------:R-:W-:Y:S02]  /*40e0*/  @P2 SHF.R.U32.HI R0, RZ, R5.reuse, R8 ;  /* 0x00000005ff002219 */ /* 0x080fe40000011608 */
[----:B------:R-:W-:Y:S02]  /*40f0*/  SHF.R.U32.HI R8, RZ, R18, R13 ;  /* 0x00000012ff087219 */ /* 0x000fe4000001160d */
[----:B------:R-:W-:Y:S01]  /*4100*/  @P2 SHF.R.U32.HI R9, RZ, R5, R2 ;  /* 0x00000005ff092219 */ /* 0x000fe20000011602 */
[----:B------:R-:W-:Y:S01]  /*4110*/  IMAD R0, R26, R0, RZ ;  /* 0x000000001a007224 */ /* 0x000fe200078e02ff */
[----:B------:R-:W-:Y:S02]  /*4120*/  SEL R8, R10, R8, !P0 ;  /* 0x000000080a087207 */ /* 0x000fe40004000000 */
[----:B------:R-:W-:Y:S01]  /*4130*/  SEL R2, R11, R12, !P4 ;  /* 0x0000000c0b027207 */ /* 0x000fe20006000000 */
[----:B------:R-:W-:Y:S01]  /*4140*/  IMAD R12, R26, R9, RZ ;  /* 0x000000091a0c7224 */ /* 0x000fe200078e02ff */
[C---:B------:R-:W-:Y:S01]  /*4150*/  ISETP.GE.AND P0, PT, R8.reuse, R0, PT ;  /* 0x000000000800720c */ /* 0x040fe20003f06270 */
[----:B------:R-:W-:Y:S03]  /*4160*/  IMAD.HI.U32 R0, R8, R4, RZ ;  /* 0x0000000408007227 */ /* 0x000fe600078e00ff */
[----:B------:R-:W-:Y:S02]  /*4170*/  ISETP.GE.OR P0, PT, R2, R12, P0 ;  /* 0x0000000c0200720c */ /* 0x000fe40000706670 */
[-C--:B------:R-:W-:Y:S04]  /*4180*/  SHF.R.U32.HI R0, RZ, R5.reuse, R0 ;  /* 0x00000005ff007219 */ /* 0x080fe80000011600 */
[----:B------:R-:W-:Y:S05]  /*4190*/  SEL R13, R8, R0, !P2 ;  /* 0x00000000080d7207 */ /* 0x000fea0005000000 */
[----:B------:R-:W-:Y:S02]  /*41a0*/  IMAD.MOV R12, RZ, RZ, -R13 ;  /* 0x000000ffff0c7224 */ /* 0x000fe400078e0a0d */
[----:B------:R-:W-:Y:S04]  /*41b0*/  @!P0 IMAD.HI.U32 R0, R2, R4, RZ ;  /* 0x0000000402008227 */ /* 0x000fe800078e00ff */
[----:B------:R-:W-:Y:S01]  /*41c0*/  IMAD R12, R26, R12, R8 ;  /* 0x0000000c1a0c7224 */ /* 0x000fe200078e0208 */
[----:B------:R-:W-:Y:S04]  /*41d0*/  @!P0 SHF.R.U32.HI R0, RZ, R5, R0 ;  /* 0x00000005ff008219 */ /* 0x000fe80000011600 */
[----:B------:R-:W-:Y:S04]  /*41e0*/  @!P0 SEL R0, R2, R0, !P2 ;  /* 0x0000000002008207 */ /* 0x000fe80005000000 */
[----:B------:R-:W-:Y:S01]  /*41f0*/  @!P0 IADD3 R13, PT, PT, R13, -R0, RZ ;  /* 0x800000000d0d8210 */ /* 0x000fe20007ffe0ff */
[----:B------:R-:W-:Y:S01]  /*4200*/  @!P0 IMAD R0, R9, R12, R0 ;  /* 0x0000000c09008224 */ /* 0x000fe200078e0200 */
[----:B------:R-:W-:Y:S01]  /*4210*/  IADD3 R9, PT, PT, -R8, RZ, RZ ;  /* 0x000000ff08097210 */ /* 0x000fe20007ffe1ff */
[--C-:B------:R-:W-:Y:S02]  /*4220*/  IMAD.MOV R12, RZ, RZ, -R2.reuse ;  /* 0x000000ffff0c7224 */ /* 0x100fe400078e0a02 */
[----:B------:R-:W-:Y:S02]  /*4230*/  @!P0 IMAD R8, R13, R26, R2 ;  /* 0x0000001a0d088224 */ /* 0x000fe400078e0202 */
[----:B------:R-:W-:Y:S02]  /*4240*/  @!P0 IMAD.MOV.U32 R2, RZ, RZ, R0 ;  /* 0x000000ffff028224 */ /* 0x000fe400078e0000 */
[----:B------:R-:W-:Y:S02]  /*4250*/  IMAD R11, R3, R12, R11 ;  /* 0x0000000c030b7224 */ /* 0x000fe400078e020b */
[----:B------:R-:W-:Y:S02]  /*4260*/  IMAD R10, R6, R9, R10 ;  /* 0x00000009060a7224 */ /* 0x000fe400078e020a */
[----:B------:R-:W-:Y:S02]  /*4270*/  IMAD R11, R2, R3, R11 ;  /* 0x00000003020b7224 */ /* 0x000fe400078e020b */
[----:B------:R-:W-:Y:S02]  /*4280*/  IMAD R10, R8, R6, R10 ;  /* 0x00000006080a7224 */ /* 0x000fe400078e020a */
.L_x_69:
[----:B------:R-:W-:Y:S05]  /*4290*/  BRA.U UP1, `(.L_x_70) ;  /* 0x0000000101107547 */ /* 0x000fea000b800000 */
[----:B------:R-:W-:Y:S04]  /*42a0*/  MOV R2, UR6 ;  /* 0x0000000600027c02 */ /* 0x000fe80008000f00 */
[----:B------:R-:W-:Y:S04]  /*42b0*/  SHF.L.U32 R2, R2, 0x1f, RZ ;  /* 0x0000001f02027819 */ /* 0x000fe800000006ff */
[----:B------:R-:W2:Y:S02]  /*42c0*/  SYNCS.PHASECHK.TRANS64.TRYWAIT P0, [UR7+0x88], R2 ;  /* 0x00008802ff0075a7 */ /* 0x000ea40008001107 */
[----:B--2---:R-:W-:Y:S05]  /*42d0*/  @!P0 BRA `(.L_x_71) ;  /* 0x0000004000588947 */ /* 0x004fea0003800000 */
.L_x_70:
[----:B------:R-:W-:Y:S02]  /*42e0*/  R2UR UR35, R15 ;  /* 0x000000000f2372ca */ /* 0x000fe400000e0000 */
[----:B------:R-:W-:Y:S02]  /*42f0*/  R2UR UR34, R14 ;  /* 0x000000000e2272ca */ /* 0x000fe400000e0000 */
[----:B------:R-:W-:Y:S02]  /*4300*/  ISETP.NE.U32.AND P2, PT, RZ, UR4, PT ;  /* 0x00000004ff007c0c */ /* 0x000fe4000bf45070 */
[----:B------:R-:W-:Y:S02]  /*4310*/  SHF.L.U32 R14, R30, 0x1f, RZ ;  /* 0x0000001f1e0e7819 */ /* 0x000fe400000006ff */
[----:B------:R-:W-:Y:S05]  /*4320*/  ISETP.NE.AND.EX P2, PT, RZ, UR5, PT, P2 ;  /* 0x00000005ff007c0c */ /* 0x000fea000bf45320 */
[----:B------:R-:W-:Y:S02]  /*4330*/  USHF.L.U32 UR35, UR35, 0x6, URZ ;  /* 0x0000000623237899 */ /* 0x000fe400080006ff */
[----:B------:R-:W-:Y:S01]  /*4340*/  USHF.L.U32 UR34, UR34, 0x7, URZ ;  /* 0x0000000722227899 */ /* 0x000fe200080006ff */
[----:B------:R-:W-:Y:S11]  /*4350*/  BRA.U !UP3, `(.L_x_72) ;  /* 0x000000010b347547 */ /* 0x000ff6000b800000 */
[----:B------:R-:W-:Y:S01]  /*4360*/  UPLOP3.LUT UP0, UPT, UPT, UPT, UP2, 0x80, 0x8 ;  /* 0x000000000008789c */ /* 0x000fe20003f0f020 */
[----:B--2---:R-:W-:Y:S02]  /*4370*/  HFMA2 R0, -RZ, RZ, 0, 5.9604644775390625e-08 ;  /* 0x00000001ff007431 */ /* 0x004fe400000001ff */
[----:B------:R-:W-:Y:S03]  /*4380*/  IMAD.MOV.U32 R64, RZ, RZ, 0x1 ;  /* 0x00000001ff407424 */ /* 0x000fe600078e00ff */
[----:B------:R-:W-:Y:S05]  /*4390*/  PLOP3.LUT P0, PT, PT, PT, UP0, 0x80, 0x8 ;  /* 0x000000000008781c */ /* 0x000fea0003f0f008 */
[----:B------:R-:W2:Y:S01]  /*43a0*/  @UP0 LDCU.64 UR10, c[0x0][0x888] ;  /* 0x00011100ff0a07ac */ /* 0x000ea20008000a00 */
[----:B------:R-:W-:Y:S07]  /*43b0*/  @UP0 UIMAD UR8, UR36, UR4, URZ ;  /* 0x00000004240802a4 */ /* 0x000fee000f8e02ff */
[----:B------:R-:W-:Y:S01]  /*43c0*/  @!P0 PRMT R64, R0, 0x7610, R64 ;  /* 0x0000761000408816 */ /* 0x000fe20000000040 */
[----:B--2---:R-:W-:Y:S03]  /*43d0*/  @UP0 UIMAD.WIDE UR10, UR8, 0x4, UR10 ;  /* 0x00000004080a08a5 */ /* 0x004fe6000f8e020a */
[----:B------:R-:W2:Y:S03]  /*43e0*/  @!UP0 LDCU UR8, c[0x0][0x880] ;  /* 0x00011000ff0887ac */ /* 0x000ea60008000800 */
[----:B------:R-:W-:Y:S01]  /*43f0*/  IMAD.U32 R8, RZ, RZ, UR10 ;  /* 0x0000000aff087e24 */ /* 0x000fe2000f8e00ff */
[----:B------:R-:W-:Y:S05]  /*4400*/  MOV R9, UR11 ;  /* 0x0000000b00097c02 */ /* 0x000fea0008000f00 */
[----:B------:R3:W5:Y:S02]  /*4410*/  @P0 LDG.E R35, desc[UR46][R8.64] ;  /* 0x0000002e08230981 */ /* 0x000764000c1e1900 */
[----:B--23--:R-:W-:Y:S07]  /*4420*/  @!P0 IMAD.U32 R35, RZ, RZ, UR8 ;  /* 0x00000008ff238e24 */ /* 0x00cfee000f8e00ff */
.L_x_72:
[----:B-----5:R-:W-:Y:S01]  /*4430*/  @!P2 FSETP.EQ.AND P0, PT, R35, RZ, PT ;  /* 0x000000ff2300a20b */ /* 0x020fe20003f02000 */
[----:B------:R-:W-:Y:S01]  /*4440*/  @!UPT UIADD3 URZ, UPT, UPT, URZ, URZ, URZ ;  /* 0x000000fffffff290 */ /* 0x000fe2000fffe0ff */
[----:B------:R-:W-:Y:S11]  /*4450*/  @!P2 BRA `(.L_x_73) ;  /* 0x000000000014a947 */ /* 0x000ff60003800000 */
[----:B------:R-:W-:Y:S02]  /*4460*/  LOP3.LUT P2, RZ, R64, 0xff, RZ, 0xc0, !PT ;  /* 0x000000ff40ff7812 */ /* 0x000fe4000784c0ff */
[----:B------:R-:W-:Y:S04]  /*4470*/  PLOP3.LUT P0, PT, PT, PT, UP0, 0x80, 0x8 ;  /* 0x000000000008781c */ /* 0x000fe80003f0f008 */
[----:B------:R-:W-:Y:S07]  /*4480*/  PLOP3.LUT P0, PT, P0, PT, PT, 0x8, 0x80 ;  /* 0x000000000080781c */ /* 0x000fee000070e170 */
[----:B------:R-:W-:Y:S11]  /*4490*/  @P2 FSETP.EQ.AND P0, PT, R35, RZ, PT ;  /* 0x000000ff2300220b */ /* 0x000ff60003f02000 */
[----:B------:R-:W-:Y:S02]  /*44a0*/  @!UPT UIADD3 URZ, UPT, UPT, URZ, URZ, URZ ;  /* 0x000000fffffff290 */ /* 0x000fe4000fffe0ff */
.L_x_73:
[----:B------:R-:W3:Y:S01]  /*44b0*/  SYNCS.PHASECHK.TRANS64.TRYWAIT P2, [UR7+0x60], R14 ;  /* 0x0000600eff0075a7 */ /* 0x000ee20008041107 */
[----:B------:R-:W-:Y:S04]  /*44c0*/  ELECT P4, URZ, PT ;  /* 0x0000000000ff782f */ /* 0x000fe80003880000 */
[----:B------:R-:W-:Y:S11]  /*44d0*/  PLOP3.LUT P4, PT, P0, P4, PT, 0xf2, 0x2f ;  /* 0x00000000002f781c */ /* 0x000ff60000789e72 */
[----:B------:R-:W-:Y:S02]  /*44e0*/  @!UPT UIADD3 URZ, UPT, UPT, URZ, URZ, URZ ;  /* 0x000000fffffff290 */ /* 0x000fe4000fffe0ff */
[----:B-1----:R-:W-:Y:S05]  /*44f0*/  @!P4 IADD3 R8, P0, PT, R32, 0x580, RZ ;  /* 0x000005802008c810 */ /* 0x002fea0007f1e0ff */
[----:B--2---:R-:W-:Y:S01]  /*4500*/  @!P4 IMAD.X R2, RZ, RZ, R33, P0 ;  /* 0x000000ffff02c224 */ /* 0x004fe200000e0621 */
[----:B---3--:R-:W-:Y:S07]  /*4510*/  @!P2 BRA `(.L_x_74) ;  /* 0x0000003c00e0a947 */ /* 0x008fee0003800000 */
.L_x_161:
[----:B------:R-:W-:Y:S01]  /*4520*/  @!P4 R2UR UR8, R2 ;  /* 0x000000000208c2ca */ /* 0x000fe200000e0000 */
[----:B------:R-:W-:Y:S01]  /*4530*/  VOTEU.ALL UP1, P4 ;  /* 0x0000000000ff7886 */ /* 0x000fe20002020000 */
[----:B------:R-:W-:Y:S01]  /*4540*/  @!P4 R2UR UR9, R8 ;  /* 0x000000000809c2ca */ /* 0x000fe200000e0000 */
[----:B-1----:R-:W-:Y:S01]  /*4550*/  @!P4 IMAD.MOV.U32 R0, RZ, RZ, 0x2000 ;  /* 0x00002000ff00c424 */ /* 0x002fe200078e00ff */
[----:B------:R-:W-:Y:S01]  /*4560*/  UMOV UR10, 0x0 ;  /* 0x00000000000a7882 */ /* 0x000fe20000000000 */
[----:B------:R-:W-:Y:S01]  /*4570*/  UMOV UR11, 0x10000000 ;  /* 0x10000000000b7882 */ /* 0x000fe20000000000 */
[----:B------:R-:W-:Y:S01]  /*4580*/  @!UP1 UIADD3 UR32, UPT, UPT, UR7, 0x400, URZ ;  /* 0x0000040007209890 */ /* 0x000fe2000fffe0ff */
[----:B------:R-:W-:Y:S06]  /*4590*/  VOTEU.ALL UP1, P4 ;  /* 0x0000000000ff7886 */ /* 0x000fec0002020000 */
[----:B------:R-:W-:Y:S01]  /*45a0*/  IMAD.U32 R9, RZ, RZ, UR8 ;  /* 0x00000008ff097e24 */ /* 0x000fe2000f8e00ff */
[----:B------:R-:W-:Y:S01]  /*45b0*/  UPRMT UR8, UR37, 0x654, UR33 ;  /* 0x0000065425087896 */ /* 0x000fe20008000021 */
[----:B------:R-:W-:Y:S03]  /*45c0*/  IMAD.U32 R8, RZ, RZ, UR9 ;  /* 0x00000009ff087e24 */ /* 0x000fe6000f8e00ff */
[----:B------:R-:W-:Y:S02]  /*45d0*/  @!P4 R2UR UR15, R9 ;  /* 0x00000000090fc2ca */ /* 0x000fe400000e0000 */
[----:B------:R-:W-:Y:S02]  /*45e0*/  @!P4 R2UR UR14, R8 ;  /* 0x00000000080ec2ca */ /* 0x000fe400000e0000 */
[----:B------:R-:W-:Y:S05]  /*45f0*/  @!P4 IADD3 R8, P0, PT, R32, 0x580, RZ ;  /* 0x000005802008c810 */ /* 0x000fea0007f1e0ff */
[----:B------:R-:W-:Y:S06]  /*4600*/  @!P4 IMAD.X R2, RZ, RZ, R33, P0 ;  /* 0x000000ffff02c224 */ /* 0x000fec00000e0621 */
[----:B------:R1:W-:Y:S01]  /*4610*/  @!UP1 UTMALDG.3D [UR32], [UR14], desc[UR10] ;  /* 0x00000a200e0095b4 */ /* 0x0003e20008011000 */
[----:B------:R1:W-:Y:S01]  /*4620*/  @!P4 SYNCS.ARRIVE.TRANS64.RED.A0TR RZ, [UR7+0x40], R0 ;  /* 0x00004000ffffc9a7 */ /* 0x0003e20008300407 */
[----:B------:R-:W-:Y:S01]  /*4630*/  SYNCS.ARRIVE.TRANS64.RED.A1T0 RZ, [UR8], RZ ;  /* 0x000000ffffff79a7 */ /* 0x000fe20008100408 */
[----:B------:R-:W2:Y:S02]  /*4640*/  SYNCS.PHASECHK.TRANS64.TRYWAIT P2, [UR7+0x68], R14 ;  /* 0x0000680eff0075a7 */ /* 0x000ea40008041107 */
[----:B-12---:R-:W-:Y:S05]  /*4650*/  @!P2 BRA `(.L_x_75) ;  /* 0x0000003c00a8a947 */ /* 0x006fea0003800000 */
.L_x_163:
[----:B------:R-:W-:Y:S01]  /*4660*/  @!P4 R2UR UR8, R2 ;  /* 0x000000000208c2ca */ /* 0x000fe200000e0000 */
[----:B------:R-:W-:Y:S01]  /*4670*/  VOTEU.ALL UP1, P4 ;  /* 0x0000000000ff7886 */ /* 0x000fe20002020000 */
[----:B------:R-:W-:Y:S01]  /*4680*/  @!P4 R2UR UR9, R8 ;  /* 0x000000000809c2ca */ /* 0x000fe200000e0000 */
[----:B-1----:R-:W-:Y:S01]  /*4690*/  @!P4 IMAD.MOV.U32 R0, RZ, RZ, 0x2000 ;  /* 0x00002000ff00c424 */ /* 0x002fe200078e00ff */
[----:B------:R-:W-:Y:S01]  /*46a0*/  UMOV UR10, 0x0 ;  /* 0x00000000000a7882 */ /* 0x000fe20000000000 */
[----:B------:R-:W-:Y:S01]  /*46b0*/  UMOV UR11, 0x10000000 ;  /* 0x10000000000b7882 */ /* 0x000fe20000000000 */
[----:B------:R-:W-:Y:S02]  /*46c0*/  @!UP1 UIADD3 UR26, UPT, UPT, UR34, 0x20, URZ ;  /* 0x00000020221a9890 */ /* 0x000fe4000fffe0ff */
[----:B------:R-:W-:Y:S01]  /*46d0*/  @!UP1 UIADD3 UR24, UPT, UPT, UR7, 0x2400, URZ ;  /* 0x0000240007189890 */ /* 0x000fe2000fffe0ff */
[----:B------:R-:W-:Y:S01]  /*46e0*/  VOTEU.ALL UP1, P4 ;  /* 0x0000000000ff7886 */ /* 0x000fe20002020000 */
[----:B------:R-:W-:Y:S01]  /*46f0*/  UMOV UR27, UR35 ;  /* 0x00000023001b7c82 */ /* 0x000fe20008000000 */
[----:B------:R-:W-:Y:S02]  /*4700*/  UMOV UR28, UR36 ;  /* 0x00000024001c7c82 */ /* 0x000fe40008000000 */
        /* <DEDUP_REMOVED lines=12> */
.L_x_165:
[----:B------:R-:W2:Y:S01]  /*47d0*/  LDC.64 R12, c[0x0][0xb18] ;  /* 0x0002c600ff0c7b82 */ /* 0x000ea20000000a00 */
[----:B------:R-:W-:Y:S01]  /*47e0*/  @!P4 R2UR UR8, R2 ;  /* 0x000000000208c2ca */ /* 0x000fe200000e0000 */
[----:B------:R-:W-:Y:S01]  /*47f0*/  VOTEU.ALL UP1, P4 ;  /* 0x0000000000ff7886 */ /* 0x000fe20002020000 */
[----:B------:R-:W-:Y:S01]  /*4800*/  @!P4 R2UR UR9, R8 ;  /* 0x000000000809c2ca */ /* 0x000fe200000e0000 */
[----:B-1----:R-:W-:Y:S01]  /*4810*/  @!P4 IMAD.MOV.U32 R0, RZ, RZ, 0x2000 ;  /* 0x00002000ff00c424 */ /* 0x002fe200078e00ff */
[----:B------:R-:W-:Y:S03]  /*4820*/  UMOV UR10, 0x0 ;  /* 0x00000000000a7882 */ /* 0x000fe60000000000 */
[----:B------:R-:W1:Y:S01]  /*4830*/  @!P1 LDC R2, c[0x0][0xb0c] ;  /* 0x0002c300ff029b82 */ /* 0x000e620000000800 */
[----:B------:R-:W-:Y:S01]  /*4840*/  @!UP1 UIADD3 UR18, UPT, UPT, UR34, 0x40, URZ ;  /* 0x0000004022129890 */ /* 0x000fe2000fffe0ff */
[----:B------:R-:W-:Y:S01]  /*4850*/  @P3 SHF.R.U32.HI R27, RZ, 0x10, R21 ;  /* 0x00000010ff1b3819 */ /* 0x000fe20000011615 */
[----:B------:R-:W-:Y:S01]  /*4860*/  @!UP1 UIADD3 UR16, UPT, UPT, UR7, 0x4400, URZ ;  /* 0x0000440007109890 */ /* 0x000fe2000fffe0ff */
[----:B------:R-:W-:Y:S01]  /*4870*/  VIADD R29, R29, 0x1 ;  /* 0x000000011d1d7836 */ /* 0x000fe20000000000 */
[----:B------:R-:W-:Y:S01]  /*4880*/  VOTEU.ALL UP1, P4 ;  /* 0x0000000000ff7886 */ /* 0x000fe20002020000 */
[----:B------:R-:W-:Y:S01]  /*4890*/  UMOV UR11, 0x10000000 ;  /* 0x10000000000b7882 */ /* 0x000fe20000000000 */
[----:B------:R-:W-:Y:S01]  /*48a0*/  UMOV UR19, UR35 ;  /* 0x0000002300137c82 */ /* 0x000fe20008000000 */
[----:B------:R-:W-:Y:S01]  /*48b0*/  IMAD.U32 R9, RZ, RZ, UR8 ;  /* 0x00000008ff097e24 */ /* 0x000fe2000f8e00ff */
[----:B------:R-:W-:Y:S01]  /*48c0*/  UMOV UR20, UR36 ;  /* 0x0000002400147c82 */ /* 0x000fe20008000000 */
[----:B------:R-:W-:Y:S01]  /*48d0*/  IMAD.U32 R8, RZ, RZ, UR9 ;  /* 0x00000009ff087e24 */ /* 0x000fe2000f8e00ff */
[----:B------:R-:W-:Y:S02]  /*48e0*/  UPRMT UR8, UR37, 0x654, UR17 ;  /* 0x0000065425087896 */ /* 0x000fe40008000011 */
[----:B------:R-:W-:Y:S02]  /*48f0*/  @!P4 R2UR UR15, R9 ;  /* 0x00000000090fc2ca */ /* 0x000fe400000e0000 */
[----:B------:R-:W-:Y:S02]  /*4900*/  @!P4 R2UR UR14, R8 ;  /* 0x00000000080ec2ca */ /* 0x000fe400000e0000 */
[----:B------:R-:W3:Y:S11]  /*4910*/  LDC.64 R8, c[0x0][0xb10] ;  /* 0x0002c400ff087b82 */ /* 0x000ef60000000a00 */
[----:B------:R1:W-:Y:S01]  /*4920*/  @!UP1 UTMALDG.3D [UR16], [UR14], desc[UR10] ;  /* 0x00000a100e0095b4 */ /* 0x0003e20008011000 */
[----:B------:R5:W-:Y:S01]  /*4930*/  @!P4 SYNCS.ARRIVE.TRANS64.RED.A0TR RZ, [UR7+0x50], R0 ;  /* 0x00005000ffffc9a7 */ /* 0x000be20008300407 */
[C---:B---3--:R-:W-:Y:S01]  /*4940*/  @!P1 IMAD.HI.U32 R8, R11.reuse, R8, RZ ;  /* 0x000000080b089227 */ /* 0x048fe200078e00ff */
[----:B--2---:R-:W-:Y:S02]  /*4950*/  @!P1 ISETP.NE.AND P0, PT, R12, 0x1, PT ;  /* 0x000000010c00980c */ /* 0x004fe40003f05270 */
[----:B-1----:R-:W-:Y:S01]  /*4960*/  @!P1 ISETP.NE.AND P2, PT, R2, 0x1, PT ;  /* 0x000000010200980c */ /* 0x002fe20003f45270 */
[----:B------:R-:W-:Y:S01]  /*4970*/  SYNCS.ARRIVE.TRANS64.RED.A1T0 RZ, [UR8], RZ ;  /* 0x000000ffffff79a7 */ /* 0x000fe20008100408 */
[C---:B------:R-:W-:Y:S01]  /*4980*/  @!P1 IMAD.HI.U32 R13, R10.reuse, R13, RZ ;  /* 0x0000000d0a0d9227 */ /* 0x040fe200078e00ff */
[----:B------:R-:W-:Y:S04]  /*4990*/  @!P1 SHF.R.U32.HI R8, RZ, R9, R8 ;  /* 0x00000009ff089219 */ /* 0x000fe80000011608 */
[----:B------:R-:W-:Y:S01]  /*49a0*/  @!P1 SEL R8, R11, R8, !P2 ;  /* 0x000000080b089207 */ /* 0x000fe20005000000 */
[----:B------:R-:W1:Y:S01]  /*49b0*/  SYNCS.PHASECHK.TRANS64.TRYWAIT P5, [UR7+0x78], R14 ;  /* 0x0000780eff0075a7 */ /* 0x000e6200080a1107 */
[----:B-----5:R-:W2:Y:S02]  /*49c0*/  @!P1 LDC R0, c[0x0][0xb20] ;  /* 0x0002c800ff009b82 */ /* 0x020ea40000000800 */
[----:B--2---:R-:W-:Y:S04]  /*49d0*/  @!P1 SHF.R.U32.HI R0, RZ, R0, R13 ;  /* 0x00000000ff009219 */ /* 0x004fe8000001160d */
[----:B------:R-:W-:Y:S05]  /*49e0*/  @!P1 SEL R9, R10, R0, !P0 ;  /* 0x000000000a099207 */ /* 0x000fea0004000000 */
[----:B------:R-:W-:Y:S02]  /*49f0*/  @!P1 IMAD.IADD R0, R9, 0x1, -R8 ;  /* 0x0000000109009824 */ /* 0x000fe400078e0a08 */
[----:B------:R-:W-:Y:S02]  /*4a00*/  @!P1 IMAD.IADD R8, R8, 0x1, -R9 ;  /* 0x0000000108089824 */ /* 0x000fe400078e0a09 */
[----:B------:R-:W-:Y:S02]  /*4a10*/  @!P1 IMAD R11, R0, R2, R11 ;  /* 0x00000002000b9224 */ /* 0x000fe400078e020b */
[----:B------:R-:W-:Y:S01]  /*4a20*/  @!P1 IMAD R10, R8, R12, R10 ;  /* 0x0000000c080a9224 */ /* 0x000fe200078e020a */
[----:B-1----:R-:W-:Y:S06]  /*4a30*/  @!P5 BRA `(.L_x_77) ;  /* 0x0000003800e0d947 */ /* 0x002fec0003800000 */
.L_x_167:
[----:B------:R-:W-:Y:S01]  /*4a40*/  @!P4 IADD3 R2, P0, PT, R32, 0x580, RZ ;  /* 0x000005802002c810 */ /* 0x000fe20007f1e0ff */
[----:B------:R-:W-:Y:S01]  /*4a50*/  VOTEU.ALL UP1, P4 ;  /* 0x0000000000ff7886 */ /* 0x000fe20002020000 */
[----:B------:R-:W-:Y:S01]  /*4a60*/  UMOV UR18, 0x0 ;  /* 0x0000000000127882 */ /* 0x000fe20000000000 */
[----:B------:R-:W-:Y:S01]  /*4a70*/  UMOV UR19, 0x10000000 ;  /* 0x1000000000137882 */ /* 0x000fe20000000000 */
[----:B------:R-:W-:Y:S01]  /*4a80*/  @!P4 R2UR UR9, R2 ;  /* 0x000000000209c2ca */ /* 0x000fe200000e0000 */
[----:B-1----:R-:W-:Y:S01]  /*4a90*/  @!P4 IMAD.X R0, RZ, RZ, R33, P0 ;  /* 0x000000ffff00c224 */ /* 0x002fe200000e0621 */
[----:B------:R-:W-:Y:S01]  /*4aa0*/  @!UP1 UIADD3 UR10, UPT, UPT, UR34, 0x60, URZ ;  /* 0x00000060220a9890 */ /* 0x000fe2000fffe0ff */
[----:B------:R-:W-:Y:S01]  /*4ab0*/  ISETP.NE.AND P0, PT, R29, 0x2, PT ;  /* 0x000000021d00780c */ /* 0x000fe20003f05270 */
[----:B------:R-:W-:Y:S01]  /*4ac0*/  UMOV UR11, UR35 ;  /* 0x00000023000b7c82 */ /* 0x000fe20008000000 */
[----:B------:R-:W-:Y:S01]  /*4ad0*/  UMOV UR12, UR36 ;  /* 0x00000024000c7c82 */ /* 0x000fe20008000000 */
[----:B------:R-:W-:Y:S01]  /*4ae0*/  @!P4 R2UR UR8, R0 ;  /* 0x000000000008c2ca */ /* 0x000fe200000e0000 */
[----:B------:R-:W-:Y:S01]  /*4af0*/  IMAD.IADD R14, R10, 0x1, R62 ;  /* 0x000000010a0e7824 */ /* 0x000fe200078e023e */
[----:B------:R-:W-:Y:S01]  /*4b00*/  @P3 R2UR UR36, R27 ;  /* 0x000000001b2432ca */ /* 0x000fe200000e0000 */
[----:B------:R-:W-:Y:S01]  /*4b10*/  IMAD.IADD R15, R11, 0x1, R63 ;  /* 0x000000010b0f7824 */ /* 0x000fe200078e023f */
[----:B------:R-:W-:Y:S02]  /*4b20*/  SEL R0, RZ, 0x1, P0 ;  /* 0x00000001ff007807 */ /* 0x000fe40000000000 */
[----:B------:R-:W-:Y:S01]  /*4b30*/  LOP3.LUT R30, R30, 0x1, RZ, 0x3c, !PT ;  /* 0x000000011e1e7812 */ /* 0x000fe200078e3cff */
[----:B------:R-:W-:Y:S01]  /*4b40*/  IMAD.U32 R8, RZ, RZ, UR9 ;  /* 0x00000009ff087e24 */ /* 0x000fe2000f8e00ff */
[----:B------:R-:W-:Y:S01]  /*4b50*/  @!UP1 UIADD3 UR9, UPT, UPT, UR7, 0x58, URZ ;  /* 0x0000005807099890 */ /* 0x000fe2000fffe0ff */
[----:B------:R-:W-:Y:S02]  /*4b60*/  LOP3.LUT R28, R28, R0, RZ, 0x3c, !PT ;  /* 0x000000001c1c7212 */ /* 0x000fe400078e3cff */
[----:B------:R-:W-:Y:S02]  /*4b70*/  SEL R29, R29, RZ, P0 ;  /* 0x000000ff1d1d7207 */ /* 0x000fe40000000000 */
[----:B------:R-:W-:Y:S01]  /*4b80*/  IMAD.U32 R9, RZ, RZ, UR8 ;  /* 0x00000008ff097e24 */ /* 0x000fe2000f8e00ff */
[----:B------:R-:W-:Y:S01]  /*4b90*/  @!P4 R2UR UR14, R8 ;  /* 0x00000000080ec2ca */ /* 0x000fe200000e0000 */
[----:B------:R-:W-:Y:S01]  /*4ba0*/  @!UP1 UIADD3 UR8, UPT, UPT, UR7, 0x6400, URZ ;  /* 0x0000640007089890 */ /* 0x000fe2000fffe0ff */
[----:B------:R-:W-:Y:S02]  /*4bb0*/  VOTEU.ALL UP1, P4 ;  /* 0x0000000000ff7886 */ /* 0x000fe40002020000 */
[----:B------:R-:W-:Y:S11]  /*4bc0*/  @!P4 R2UR UR15, R9 ;  /* 0x00000000090fc2ca */ /* 0x000ff600000e0000 */
[----:B------:R-:W-:Y:S02]  /*4bd0*/  @!UPT UIADD3 URZ, UPT, UPT, URZ, URZ, URZ ;  /* 0x000000fffffff290 */ /* 0x000fe4000fffe0ff */
[----:B------:R2:W-:Y:S01]  /*4be0*/  @!UP1 UTMALDG.3D [UR8], [UR14], desc[UR18] ;  /* 0x000012080e0095b4 */ /* 0x0005e20008011000 */
[----:B------:R2:W-:Y:S01]  /*4bf0*/  @!P4 SYNCS.ARRIVE.TRANS64.RED.A0TR RZ, [UR7+0x58], R25 ;  /* 0x00005819ffffc9a7 */ /* 0x0005e20008300407 */
[----:B------:R-:W-:Y:S01]  /*4c00*/  UPLOP3.LUT UP1, UPT, UPT, UPT, UPT, 0x80, 0x8 ;  /* 0x000000000008789c */ /* 0x000fe20003f2f070 */
[----:B------:R-:W-:Y:S01]  /*4c10*/  SYNCS.ARRIVE.TRANS64.RED.A1T0 RZ, [UR13], RZ ;  /* 0x000000ffffff79a7 */ /* 0x000fe2000810040d */
[----:B------:R-:W-:Y:S09]  /*4c20*/  @P3 BRA `(.L_x_78) ;  /* 0xfffffff000a03947 */ /* 0x000ff2000383ffff */
[----:B------:R-:W-:-:S04]  /*4c30*/  SHF.L.U32 R2, R30, 0x1f, RZ ;  /* 0x0000001f1e027819 */ /* 0x000fc800000006ff */
[----:B------:R-:W1:Y:S02]  /*4c40*/  SYNCS.PHASECHK.TRANS64.TRYWAIT P0, [UR7+0x60], R2 ;  /* 0x00006002ff0075a7 */ /* 0x000e640008001107 */
[----:B-1----:R-:W-:Y:S05]  /*4c50*/  @!P0 BRA `(.L_x_79) ;  /* 0x0000003800708947 */ /* 0x002fea0003800000 */
.L_x_169:
[----:B------:R-:W3:Y:S02]  /*4c60*/  SYNCS.PHASECHK.TRANS64.TRYWAIT P0, [UR7+0x68], R2 ;  /* 0x00006802ff0075a7 */ /* 0x000ee40008001107 */
[----:B---3--:R-:W-:Y:S05]  /*4c70*/  @!P0 BRA `(.L_x_80) ;  /* 0x0000003800808947 */ /* 0x008fea0003800000 */
.L_x_171:
[----:B------:R-:W3:Y:S02]  /*4c80*/  SYNCS.PHASECHK.TRANS64.TRYWAIT P0, [UR7+0x70], R2 ;  /* 0x00007002ff0075a7 */ /* 0x000ee40008001107 */
[----:B---3--:R-:W-:Y:S05]  /*4c90*/  @!P0 BRA `(.L_x_81) ;  /* 0x0000003800908947 */ /* 0x008fea0003800000 */
.L_x_173:
[----:B-1----:R-:W-:-:S07]  /*4ca0*/  MOV R0, UR7 ;  /* 0x0000000700007c02 */ /* 0x002fce0008000f00 */
.L_x_82:
[----:B-1----:R-:W-:-:S04]  /*4cb0*/  SHF.L.U32 R2, R30, 0x1f, RZ ;  /* 0x0000001f1e027819 */ /* 0x002fc800000006ff */
[----:B------:R1:W3:Y:S03]  /*4cc0*/  SYNCS.PHASECHK.TRANS64.TRYWAIT P0, [R0+URZ+0x78], R2 ;  /* 0x00007802000075a7 */ /* 0x0002e600080011ff */
[----:B---3--:R-:W-:Y:S05]  /*4cd0*/  @!P0 NANOSLEEP.SYNCS 0x989680 ;  /* 0x009896800000895d */ /* 0x008fea0003900000 */
[----:B------:R-:W3:Y:S02]  /*4ce0*/  @!P0 SYNCS.PHASECHK.TRANS64 P0, [R0+URZ+0x78], R2 ;  /* 0x00007802000085a7 */ /* 0x000ee400080010ff */
[----:B--23--:R-:W-:Y:S05]  /*4cf0*/  @P0 EXIT ;  /* 0x000000000000094d */ /* 0x00cfea0003800000 */
[----:B------:R-:W-:Y:S05]  /*4d00*/  BRA `(.L_x_82) ;  /* 0xfffffffc00e87947 */ /* 0x000fea000383ffff */
.L_x_67:
[----:B------:R-:W-:-:S06]  /*4d10*/  UISETP.GE.AND UP1, UPT, UR8, 0x4, UPT ;  /* 0x000000040800788c */ /* 0x000fcc000bf26270 */
[----:B------:R-:W-:-:S13]  /*4d20*/  PLOP3.LUT P0, PT, PT, PT, UP1, 0x80, 0x8 ;  /* 0x000000000008781c */ /* 0x000fda0003f0f018 */
[----:B------:R-:W-:Y:S05]  /*4d30*/  @!P0 EXIT ;  /* 0x000000000000894d */ /* 0x000fea0003800000 */
[----:B------:R-:W-:Y:S01]  /*4d40*/  BAR.SYNC.DEFER_BLOCKING 0x6, 0xa0 ;  /* 0x0182800000007b1d */ /* 0x000fe20000010000 */
[C---:B------:R-:W-:Y:S01]  /*4d50*/  IMAD.SHL.U32 R4, R77.reuse, 0x20, RZ ;  /* 0x000000204d047824 */ /* 0x040fe200078e00ff */
[C---:B------:R-:W-:Y:S01]  /*4d60*/  R2P PR, R77.reuse, 0x6 ;  /* 0x000000064d007804 */ /* 0x040fe20000000000 */
[C---:B------:R-:W-:Y:S01]  /*4d70*/  IMAD.SHL.U32 R68, R77.reuse, 0x4, RZ ;  /* 0x000000044d447824 */ /* 0x040fe200078e00ff */
[----:B------:R-:W-:Y:S01]  /*4d80*/  CS2R R72, SRZ ;  /* 0x0000000000487805 */ /* 0x000fe2000001ff00 */
[C---:B------:R-:W-:Y:S01]  /*4d90*/  IMAD.U32 R32, R77.reuse, 0x10000, RZ ;  /* 0x000100004d207824 */ /* 0x040fe200078e00ff */
[----:B------:R-:W-:Y:S02]  /*4da0*/  UMOV UR48, 0x400 ;  /* 0x0000040000307882 */ /* 0x000fe40000000000 */
[----:B------:R-:W1:Y:S01]  /*4db0*/  LDC R67, c[0x0][0x370] ;  /* 0x0000dc00ff437b82 */ /* 0x000e620000000800 */
[----:B------:R-:W-:Y:S01]  /*4dc0*/  ULEA UR48, UR37, UR48, 0x18 ;  /* 0x0000003025307291 */ /* 0x000fe2000f8ec0ff */
[C---:B------:R-:W-:Y:S01]  /*4dd0*/  LOP3.LUT R3, R4.reuse, 0xe0, RZ, 0xc0, !PT ;  /* 0x000000e004037812 */ /* 0x040fe200078ec0ff */
[----:B------:R-:W-:Y:S01]  /*4de0*/  IMAD.SHL.U32 R2, R77, 0x10, RZ ;  /* 0x000000104d027824 */ /* 0x000fe200078e00ff */
[----:B------:R-:W-:Y:S01]  /*4df0*/  LOP3.LUT R4, R4, 0x100, RZ, 0xc0, !PT ;  /* 0x0000010004047812 */ /* 0x000fe200078ec0ff */
[----:B------:R-:W-:Y:S01]  /*4e00*/  UIADD3 UR4, UPT, UPT, UR48, 0x400, URZ ;  /* 0x0000040030047890 */ /* 0x000fe2000fffe0ff */
[----:B------:R-:W-:Y:S01]  /*4e10*/  LOP3.LUT R68, R3, 0x1c, R68, 0xf8, !PT ;  /* 0x0000001c03447812 */ /* 0x000fe200078ef844 */
[----:B------:R-:W-:Y:S01]  /*4e20*/  IMAD.MOV.U32 R76, RZ, RZ, 0x10 ;  /* 0x00000010ff4c7424 */ /* 0x000fe200078e00ff */
[----:B------:R-:W2:Y:S01]  /*4e30*/  LDC R28, c[0x0][0xb0c] ;  /* 0x0002c300ff1c7b82 */ /* 0x000ea20000000800 */
[----:B------:R-:W-:Y:S01]  /*4e40*/  SHF.R.U32.HI R3, RZ, 0x2, R77 ;  /* 0x00000002ff037819 */ /* 0x000fe2000001164d */
[----:B------:R-:W-:Y:S01]  /*4e50*/  IMAD.MOV.U32 R75, RZ, RZ, 0x20 ;  /* 0x00000020ff4b7424 */ /* 0x000fe200078e00ff */
[----:B------:R-:W-:Y:S01]  /*4e60*/  LOP3.LUT R32, R32, 0x600000, RZ, 0xc0, !PT ;  /* 0x0060000020207812 */ /* 0x000fe200078ec0ff */
[----:B------:R-:W-:Y:S01]  /*4e70*/  IMAD.MOV.U32 R74, RZ, RZ, 0x1 ;  /* 0x00000001ff4a7424 */ /* 0x000fe200078e00ff */
[----:B------:R-:W-:Y:S01]  /*4e80*/  LOP3.LUT R2, R4, 0x600, R2, 0xf8, !PT ;  /* 0x0000060004027812 */ /* 0x000fe200078ef802 */
[----:B------:R-:W-:Y:S01]  /*4e90*/  IMAD.MOV.U32 R31, RZ, RZ, RZ ;  /* 0x000000ffff1f7224 */ /* 0x000fe200078e00ff */
[----:B------:R-:W-:Y:S01]  /*4ea0*/  LOP3.LUT R68, R68, 0x4, R3, 0x78, !PT ;  /* 0x0000000444447812 */ /* 0x000fe200078e7803 */
[----:B------:R-:W4:Y:S01]  /*4eb0*/  LDC R65, c[0x0][0xb20] ;  /* 0x0002c800ff417b82 */ /* 0x000f220000000800 */
[----:B------:R-:W3:Y:S01]  /*4ec0*/  LDS R0, [UR48+0x140] ;  /* 0x00014030ff007984 */ /* 0x000ee20008000800 */
[----:B------:R-:W-:Y:S01]  /*4ed0*/  LOP3.LUT R77, R77, 0x60, RZ, 0xc0, !PT ;  /* 0x000000604d4d7812 */ /* 0x000fe200078ec0ff */
[----:B------:R-:W-:Y:S01]  /*4ee0*/  IMAD.MOV.U32 R80, RZ, RZ, RZ ;  /* 0x000000ffff507224 */ /* 0x000fe200078e00ff */
[----:B------:R-:W-:Y:S01]  /*4ef0*/  LOP3.LUT R68, R2, R68, RZ, 0xfc, !PT ;  /* 0x0000004402447212 */ /* 0x000fe200078efcff */
[----:B------:R-:W-:Y:S01]  /*4f00*/  IMAD.U32 R70, RZ, RZ, UR4 ;  /* 0x00000004ff467e24 */ /* 0x000fe2000f8e00ff */
[----:B------:R-:W-:Y:S01]  /*4f10*/  SEL R76, R76, 0xfffffff0, !P2 ;  /* 0xfffffff04c4c7807 */ /* 0x000fe20005000000 */
[----:B------:R-:W1:Y:S01]  /*4f20*/  LDCU.64 UR52, c[0x0][0x348] ;  /* 0x00006900ff3477ac */ /* 0x000e620008000a00 */
[----:B------:R-:W1:Y:S01]  /*4f30*/  LDC R27, c[0x0][0xb30] ;  /* 0x0002cc00ff1b7b82 */ /* 0x000e620000000800 */
[----:B------:R-:W-:Y:S01]  /*4f40*/  SEL R75, R75, 0xffffffe0, !P1 ;  /* 0xffffffe04b4b7807 */ /* 0x000fe20004800000 */
[----:B------:R-:W1:Y:S01]  /*4f50*/  LDCU.64 UR38, c[0x0][0x888] ;  /* 0x00011100ff2677ac */ /* 0x000e620008000a00 */
[----:B------:R-:W1:Y:S05]  /*4f60*/  LDCU.64 UR44, c[0x0][0x890] ;  /* 0x00011200ff2c77ac */ /* 0x000e6a0008000a00 */
[----:B------:R-:W1:Y:S01]  /*4f70*/  LDC.64 R60, c[0x0][0xb10] ;  /* 0x0002c400ff3c7b82 */ /* 0x000e620000000a00 */
[----:B------:R-:W-:Y:S01]  /*4f80*/  UMOV UR49, URZ ;  /* 0x000000ff00317c82 */ /* 0x000fe20008000000 */
[----:B------:R-:W-:-:S06]  /*4f90*/  UMOV UR51, URZ ;  /* 0x000000ff00337c82 */ /* 0x000fcc0008000000 */
[----:B------:R-:W1:Y:S08]  /*4fa0*/  LDC.64 R24, c[0x0][0xb18] ;  /* 0x0002c600ff187b82 */ /* 0x000e700000000a00 */
[----:B------:R-:W1:Y:S08]  /*4fb0*/  LDC.64 R22, c[0x0][0xb28] ;  /* 0x0002ca00ff167b82 */ /* 0x000e700000000a00 */
[----:B------:R-:W1:Y:S01]  /*4fc0*/  LDC.64 R58, c[0x0][0x8b0] ;  /* 0x00022c00ff3a7b82 */ /* 0x000e620000000a00 */
[----:B---3--:R-:W-:-:S07]  /*4fd0*/  IMAD.IADD R32, R0, 0x1, R32 ;  /* 0x0000000100207824 */ /* 0x008fce00078e0220 */
[----:B------:R-:W3:Y:S08]  /*4fe0*/  LDC.64 R56, c[0x0][0x8a8] ;  /* 0x00022a00ff387b82 */ /* 0x000ef00000000a00 */
[----:B--2-4-:R-:W1:Y:S02]  /*4ff0*/  LDC R66, c[0x0][0x374] ;  /* 0x0000dd00ff427b82 */ /* 0x014e640000000800 */
.L_x_126:
[----:B------:R-:W-:Y:S02]  /*5000*/  LEA R0, R80, UR48, 0x3 ;  /* 0x0000003050007c11 */ /* 0x000fe4000f8e18ff */
[----:B------:R-:W-:Y:S02]  /*5010*/  SHF.L.U32 R2, R72, 0x1f, RZ ;  /* 0x0000001f48027819 */ /* 0x000fe400000006ff */
[----:B------:R-:W-:Y:S02]  /*5020*/  LEA R16, R80, UR48, 0x4 ;  /* 0x0000003050107c11 */ /* 0x000fe4000f8e20ff */
[----:B------:R-:W2:Y:S02]  /*5030*/  SYNCS.PHASECHK.TRANS64.TRYWAIT P0, [R0+URZ+0x90], R2 ;  /* 0x00009002000075a7 */ /* 0x000ea400080011ff */
[----:B--2---:R-:W-:Y:S05]  /*5040*/  @!P0 BRA `(.L_x_83) ;  /* 0x0000003400bc8947 */ /* 0x004fea0003800000 */
.L_x_174:
[----:B------:R-:W4:Y:S01]  /*5050*/  LDC.64 R10, c[0x0][0xb10] ;  /* 0x0002c400ff0a7b82 */ /* 0x000f220000000a00 */
[----:B------:R-:W3:Y:S01]  /*5060*/  LDS.128 R16, [R16+0x120] ;  /* 0x0001200010107984 */ /* 0x000ee20000000c00 */
[----:B-1----:R-:W-:Y:S01]  /*5070*/  ISETP.NE.AND P1, PT, R27, 0x1, PT ;  /* 0x000000011b00780c */ /* 0x002fe20003f25270 */
[----:B--2---:R-:W-:Y:S01]  /*5080*/  VIADD R0, R0, 0xa0 ;  /* 0x000000a000007836 */ /* 0x004fe20000000000 */
[----:B------:R-:W-:Y:S04]  /*5090*/  ISETP.GE.AND P0, PT, R26, 0x1, PT ;  /* 0x000000011a00780c */ /* 0x000fe80003f06270 */
[----:B------:R-:W1:Y:S01]  /*50a0*/  LDC.64 R8, c[0x0][0xb18] ;  /* 0x0002c600ff087b82 */ /* 0x000e620000000a00 */
[----:B------:R-:W-:Y:S01]  /*50b0*/  PRMT R0, RZ, 0x654, R0 ;  /* 0x00000654ff007816 */ /* 0x000fe20000000000 */
[----:B------:R-:W-:Y:S01]  /*50c0*/  @!PT LDS RZ, [RZ] ;  /* 0x00000000fffff984 */ /* 0x000fe20000000800 */
[----:B------:R-:W-:Y:S01]  /*50d0*/  @!PT LDS RZ, [RZ] ;  /* 0x00000000fffff984 */ /* 0x000fe20000000800 */
[----:B------:R-:W-:Y:S01]  /*50e0*/  @!PT LDS RZ, [RZ] ;  /* 0x00000000fffff984 */ /* 0x000fe20000000800 */
[----:B------:R-:W-:Y:S01]  /*50f0*/  @!PT LDS RZ, [RZ] ;  /* 0x00000000fffff984 */ /* 0x000fe20000000800 */
[----:B------:R2:W-:Y:S06]  /*5100*/  MEMBAR.ALL.CTA ;  /* 0x0000000000007992 */ /* 0x0005ec0000008000 */
[----:B--2---:R-:W2:Y:S01]  /*5110*/  FENCE.VIEW.ASYNC.S ;  /* 0x00000000000073c6 */ /* 0x004ea20000000000 */
[----:B------:R-:W1:Y:S08]  /*5120*/  @!P1 LDC R12, c[0x0][0xb20] ;  /* 0x0002c800ff0c9b82 */ /* 0x000e700000000800 */
[----:B------:R-:W1:Y:S01]  /*5130*/  @!P1 LDC R7, c[0x0][0xb0c] ;  /* 0x0002c300ff079b82 */ /* 0x000e620000000800 */
[----:B--2---:R2:W-:Y:S01]  /*5140*/  SYNCS.ARRIVE.TRANS64.RED.A1T0 RZ, [R0+URZ], RZ ;  /* 0x000000ff00ff79a7 */ /* 0x0045e200081004ff */
[----:B---3--:R-:W-:Y:S04]  /*5150*/  LOP3.LUT P4, RZ, R18, 0x1, RZ, 0xc0, !PT ;  /* 0x0000000112ff7812 */ /* 0x008fe8000788c0ff */
[----:B------:R-:W-:Y:S09]  /*5160*/  P2R R78, PR, RZ, 0x10 ;  /* 0x00000010ff4e7803 */ /* 0x000ff20000000000 */
[----:B------:R-:W-:Y:S02]  /*5170*/  @P4 MOV R30, R16 ;  /* 0x00000010001e4202 */ /* 0x000fe40000000f00 */
[----:B------:R-:W-:Y:S01]  /*5180*/  @P4 LOP3.LUT R29, R17, 0xffff, RZ, 0xc0, !PT ;  /* 0x0000ffff111d4812 */ /* 0x000fe200078ec0ff */
[----:B--2-4-:R-:W-:Y:S06]  /*5190*/  @!P0 BRA `(.L_x_84) ;  /* 0x0000000000a48947 */ /* 0x014fec0003800000 */
[----:B------:R-:W-:Y:S01]  /*51a0*/  IMAD.HI.U32 R0, R66, R25, RZ ;  /* 0x0000001942007227 */ /* 0x000fe200078e00ff */
[----:B------:R-:W-:Y:S02]  /*51b0*/  ISETP.NE.AND P0, PT, R24, 0x1, PT ;  /* 0x000000011800780c */ /* 0x000fe40003f05270 */
[----:B------:R-:W-:Y:S01]  /*51c0*/  ISETP.NE.AND P2, PT, R26, 0x1, PT ;  /* 0x000000011a00780c */ /* 0x000fe20003f45270 */
[----:B------:R-:W-:Y:S01]  /*51d0*/  IMAD.HI.U32 R4, R67, R60, RZ ;  /* 0x0000003c43047227 */ /* 0x000fe200078e00ff */
[----:B------:R-:W-:Y:S02]  /*51e0*/  SHF.R.U32.HI R0, RZ, R65, R0 ;  /* 0x00000041ff007219 */ /* 0x000fe40000011600 */
[----:B------:R-:W-:Y:S01]  /*51f0*/  ISETP.NE.AND P3, PT, R28, 0x1, PT ;  /* 0x000000011c00780c */ /* 0x000fe20003f65270 */
[----:B------:R-:W-:Y:S01]  /*5200*/  IMAD.HI.U32 R6, R29, R25, RZ ;  /* 0x000000191d067227 */ /* 0x000fe200078e00ff */
[-C--:B------:R-:W-:Y:S02]  /*5210*/  SHF.R.U32.HI R4, RZ, R61.reuse, R4 ;  /* 0x0000003dff047219 */ /* 0x080fe40000011604 */
[----:B------:R-:W-:Y:S01]  /*5220*/  SEL R0, R66, R0, !P0 ;  /* 0x0000000042007207 */ /* 0x000fe20004000000 */
[----:B------:R-:W-:Y:S01]  /*5230*/  IMAD.HI.U32 R5, R30, R60, RZ ;  /* 0x0000003c1e057227 */ /* 0x000fe200078e00ff */
[----:B------:R-:W-:Y:S03]  /*5240*/  SEL R4, R67, R4, !P3 ;  /* 0x0000000443047207 */ /* 0x000fe60005800000 */
[-C--:B------:R-:W-:Y:S01]  /*5250*/  IMAD.HI.U32 R3, R0, R22.reuse, RZ ;  /* 0x0000001600037227 */ /* 0x080fe200078e00ff */
[----:B------:R-:W-:Y:S03]  /*5260*/  SHF.R.U32.HI R5, RZ, R61, R5 ;  /* 0x0000003dff057219 */ /* 0x000fe60000011605 */
[----:B------:R-:W-:Y:S01]  /*5270*/  IMAD.HI.U32 R2, R4, R22, RZ ;  /* 0x0000001604027227 */ /* 0x000fe200078e00ff */
[----:B------:R-:W-:Y:S02]  /*5280*/  @P2 SHF.R.U32.HI R0, RZ, R23, R3 ;  /* 0x00000017ff002219 */ /* 0x000fe40000011603 */
[----:B------:R-:W-:Y:S02]  /*5290*/  SHF.R.U32.HI R3, RZ, R65, R6 ;  /* 0x00000041ff037219 */ /* 0x000fe40000011606 */
[----:B------:R-:W-:Y:S01]  /*52a0*/  @P2 SHF.R.U32.HI R4, RZ, R23, R2 ;  /* 0x00000017ff042219 */ /* 0x000fe20000011602 */
[----:B------:R-:W-:Y:S01]  /*52b0*/  IMAD R0, R26, R0, RZ ;  /* 0x000000001a007224 */ /* 0x000fe200078e02ff */
[----:B------:R-:W-:Y:S02]  /*52c0*/  SEL R3, R29, R3, !P0 ;  /* 0x000000031d037207 */ /* 0x000fe40004000000 */
[----:B------:R-:W-:Y:S01]  /*52d0*/  SEL R2, R30, R5, !P3 ;  /* 0x000000051e027207 */ /* 0x000fe20005800000 */
[----:B------:R-:W-:Y:S01]  /*52e0*/  IMAD R5, R26, R4, RZ ;  /* 0x000000041a057224 */ /* 0x000fe200078e02ff */
[C---:B------:R-:W-:Y:S01]  /*52f0*/  ISETP.GE.AND P0, PT, R3.reuse, R0, PT ;  /* 0x000000000300720c */ /* 0x040fe20003f06270 */
[C---:B------:R-:W-:Y:S03]  /*5300*/  IMAD.HI.U32 R0, R3.reuse, R22, RZ ;  /* 0x0000001603007227 */ /* 0x040fe600078e00ff */
[C---:B------:R-:W-:Y:S02]  /*5310*/  ISETP.GE.OR P0, PT, R2.reuse, R5, P0 ;  /* 0x000000050200720c */ /* 0x040fe40000706670 */
[----:B------:R-:W-:Y:S04]  /*5320*/  SHF.R.U32.HI R0, RZ, R23, R0 ;  /* 0x00000017ff007219 */ /* 0x000fe80000011600 */
[C---:B------:R-:W-:Y:S05]  /*5330*/  SEL R6, R3.reuse, R0, !P2 ;  /* 0x0000000003067207 */ /* 0x040fea0005000000 */
        /* <DEDUP_REMOVED lines=14> */
[----:B------:R-:W-:Y:S07]  /*5420*/  IMAD R29, R3, R24, R29 ;  /* 0x00000018031d7224 */ /* 0x000fee00078e021d */
.L_x_84:
[----:B-1----:R-:W-:Y:S01]  /*5430*/  @!P1 ISETP.NE.AND P0, PT, R8, 0x1, PT ;  /* 0x000000010800980c */ /* 0x002fe20003f05270 */
[----:B------:R-:W-:Y:S01]  /*5440*/  @!P1 IMAD.HI.U32 R2, R29, R9, RZ ;  /* 0x000000091d029227 */ /* 0x000fe200078e00ff */
[----:B------:R-:W-:Y:S01]  /*5450*/  R2UR UR42, R15 ;  /* 0x000000000f2a72ca */ /* 0x000fe200000e0000 */
[----:B------:R-:W-:Y:S01]  /*5460*/  BSSY.RECONVERGENT B6, `(.L_x_85) ;  /* 0x0000031000067945 */ /* 0x000fe20003800200 */
[----:B------:R-:W-:Y:S01]  /*5470*/  R2UR UR41, R14 ;  /* 0x000000000e2972ca */ /* 0x000fe200000e0000 */
[----:B------:R-:W-:Y:S01]  /*5480*/  @!P1 IMAD.HI.U32 R0, R30, R10, RZ ;  /* 0x0000000a1e009227 */ /* 0x000fe200078e00ff */
[----:B------:R-:W-:Y:S02]  /*5490*/  @!P1 SHF.R.U32.HI R2, RZ, R12, R2 ;  /* 0x0000000cff029219 */ /* 0x000fe40000011602 */
[----:B------:R-:W-:Y:S01]  /*54a0*/  @!P1 ISETP.NE.AND P2, PT, R7, 0x1, PT ;  /* 0x000000010700980c */ /* 0x000fe20003f45270 */
[----:B------:R-:W-:Y:S01]  /*54b0*/  VIADD R80, R80, 0x1 ;  /* 0x0000000150507836 */ /* 0x000fe20000000000 */
[----:B------:R-:W-:Y:S02]  /*54c0*/  @!P1 SEL R2, R29, R2, !P0 ;  /* 0x000000021d029207 */ /* 0x000fe40004000000 */
[----:B------:R-:W-:Y:S02]  /*54d0*/  @!P1 SHF.R.U32.HI R0, RZ, R11, R0 ;  /* 0x0000000bff009219 */ /* 0x000fe40000011600 */
[----:B------:R-:W-:Y:S01]  /*54e0*/  LOP3.LUT P0, RZ, R70, 0x3f0, RZ, 0xc0, !PT ;  /* 0x000003f046ff7812 */ /* 0x000fe2000780c0ff */
[----:B------:R-:W-:Y:S01]  /*54f0*/  USHF.L.U32 UR42, UR42, 0x6, URZ ;  /* 0x000000062a2a7899 */ /* 0x000fe200080006ff */
[----:B------:R-:W-:Y:S01]  /*5500*/  @!P1 SEL R3, R30, R0, !P2 ;  /* 0x000000001e039207 */ /* 0x000fe20005000000 */
[----:B------:R-:W-:Y:S01]  /*5510*/  USHF.L.U32 UR41, UR41, 0x7, URZ ;  /* 0x0000000729297899 */ /* 0x000fe200080006ff */
[----:B------:R-:W-:Y:S03]  /*5520*/  @P4 SHF.R.U32.HI R71, RZ, 0x10, R17 ;  /* 0x00000010ff474819 */ /* 0x000fe60000011611 */
[----:B------:R-:W-:Y:S02]  /*5530*/  @!P1 IMAD.IADD R0, R2, 0x1, -R3 ;  /* 0x0000000102009824 */ /* 0x000fe400078e0a03 */
[----:B------:R-:W-:Y:S02]  /*5540*/  @!P1 IMAD.IADD R2, R3, 0x1, -R2 ;  /* 0x0000000103029824 */ /* 0x000fe400078e0a02 */
[----:B------:R-:W-:Y:S02]  /*5550*/  @!P1 IMAD R30, R0, R7, R30 ;  /* 0x00000007001e9224 */ /* 0x000fe400078e021e */
[----:B------:R-:W-:Y:S01]  /*5560*/  @!P1 IMAD R29, R2, R8, R29 ;  /* 0x00000008021d9224 */ /* 0x000fe200078e021d */
[----:B------:R-:W-:Y:S06]  /*5570*/  @!P0 BRA `(.L_x_86) ;  /* 0x00000000007c8947 */ /* 0x000fec0003800000 */
[----:B------:R-:W1:Y:S01]  /*5580*/  LDCU.64 UR8, c[0x4][0x80] ;  /* 0x01001000ff0877ac */ /* 0x000e620008000a00 */
[----:B------:R-:W-:Y:S01]  /*5590*/  MOV R2, 0x0 ;  /* 0x0000000000027802 */ /* 0x000fe20000000f00 */
[----:B------:R-:W-:Y:S02]  /*55a0*/  HFMA2 R12, -RZ, RZ, 0, 5.9604644775390625e-08 ;  /* 0x00000001ff0c7431 */ /* 0x000fe400000001ff */
[----:B------:R-:W-:Y:S01]  /*55b0*/  IMAD.MOV.U32 R8, RZ, RZ, 0x70 ;  /* 0x00000070ff087424 */ /* 0x000fe200078e00ff */
[----:B------:R2:W3:Y:S01]  /*55c0*/  LDC.64 R14, c[0x4][R2] ;  /* 0x01000000020e7b82 */ /* 0x0004e20000000a00 */
[----:B------:R-:W4:Y:S01]  /*55d0*/  LDCU.64 UR6, c[0x4][0x88] ;  /* 0x01001100ff0677ac */ /* 0x000f220008000a00 */
[----:B------:R-:W-:Y:S01]  /*55e0*/  IMAD.MOV.U32 R13, RZ, RZ, RZ ;  /* 0x000000ffff0d7224 */ /* 0x000fe200078e00ff */
[----:B------:R-:W2:Y:S01]  /*55f0*/  LDCU.64 UR4, c[0x4][0x8] ;  /* 0x01000100ff0477ac */ /* 0x000ea20008000a00 */
[----:B-1----:R-:W-:Y:S01]  /*5600*/  MOV R5, UR9 ;  /* 0x0000000900057c02 */ /* 0x002fe20008000f00 */
[----:B------:R-:W-:Y:S01]  /*5610*/  IMAD.U32 R4, RZ, RZ, UR8 ;  /* 0x00000008ff047e24 */ /* 0x000fe2000f8e00ff */
[----:B----4-:R-:W-:Y:S01]  /*5620*/  MOV R7, UR7 ;  /* 0x0000000700077c02 */ /* 0x010fe20008000f00 */
[----:B------:R-:W-:Y:S01]  /*5630*/  IMAD.U32 R6, RZ, RZ, UR6 ;  /* 0x00000006ff067e24 */ /* 0x000fe2000f8e00ff */
[----:B--2---:R-:W-:Y:S01]  /*5640*/  MOV R11, UR5 ;  /* 0x00000005000b7c02 */ /* 0x004fe20008000f00 */
[----:B------:R-:W-:Y:S02]  /*5650*/  IMAD.U32 R10, RZ, RZ, UR4 ;  /* 0x00000004ff0a7e24 */ /* 0x000fe4000f8e00ff */
[----:B------:R-:W-:Y:S07]  /*5660*/  LEPC R20, `(.L_x_87) ;  /* 0x000000001014794e */ /* 0x000fee0000000000 */
[----:B---3-5:R-:W-:Y:S05]  /*5670*/  CALL.ABS.NOINC R14 ;  /* 0x000000000e007343 */ /* 0x028fea0003c00000 */
.L_x_87:
[----:B------:R-:W1:Y:S01]  /*5680*/  LDCU.64 UR8, c[0x4][0x80] ;  /* 0x01001000ff0877ac */ /* 0x000e620008000a00 */
[----:B------:R-:W2:Y:S01]  /*5690*/  LDC.64 R2, c[0x4][R2] ;  /* 0x0100000002027b82 */ /* 0x000ea20000000a00 */
[----:B------:R-:W-:Y:S02]  /*56a0*/  HFMA2 R12, -RZ, RZ, 0, 5.9604644775390625e-08 ;  /* 0x00000001ff0c7431 */ /* 0x000fe400000001ff */
[----:B------:R-:W-:Y:S02]  /*56b0*/  IMAD.MOV.U32 R8, RZ, RZ, 0x70 ;  /* 0x00000070ff087424 */ /* 0x000fe400078e00ff */
[----:B------:R-:W-:Y:S01]  /*56c0*/  IMAD.MOV.U32 R13, RZ, RZ, RZ ;  /* 0x000000ffff0d7224 */ /* 0x000fe200078e00ff */
[----:B------:R-:W3:Y:S01]  /*56d0*/  LDCU.64 UR6, c[0x4][0x88] ;  /* 0x01001100ff0677ac */ /* 0x000ee20008000a00 */
[----:B------:R-:W4:Y:S01]  /*56e0*/  LDCU.64 UR4, c[0x4][0x8] ;  /* 0x01000100ff0477ac */ /* 0x000f220008000a00 */
[----:B-1----:R-:W-:Y:S02]  /*56f0*/  MOV R4, UR8 ;  /* 0x0000000800047c02 */ /* 0x002fe40008000f00 */
[----:B------:R-:W-:Y:S02]  /*5700*/  MOV R5, UR9 ;  /* 0x0000000900057c02 */ /* 0x000fe40008000f00 */
[----:B---3--:R-:W-:Y:S01]  /*5710*/  MOV R7, UR7 ;  /* 0x0000000700077c02 */ /* 0x008fe20008000f00 */
[----:B------:R-:W-:Y:S01]  /*5720*/  IMAD.U32 R6, RZ, RZ, UR6 ;  /* 0x00000006ff067e24 */ /* 0x000fe2000f8e00ff */
[----:B----4-:R-:W-:Y:S01]  /*5730*/  MOV R11, UR5 ;  /* 0x00000005000b7c02 */ /* 0x010fe20008000f00 */
[----:B------:R-:W-:Y:S02]  /*5740*/  IMAD.U32 R10, RZ, RZ, UR4 ;  /* 0x00000004ff0a7e24 */ /* 0x000fe4000f8e00ff */
[----:B------:R-:W-:Y:S07]  /*5750*/  LEPC R20, `(.L_x_86) ;  /* 0x000000001014794e */ /* 0x000fee0000000000 */
[----:B--2---:R-:W-:Y:S05]  /*5760*/  CALL.ABS.NOINC R2 ;  /* 0x0000000002007343 */ /* 0x004fea0003c00000 */
.L_x_86:
[----:B------:R-:W-:Y:S05]  /*5770*/  BSYNC.RECONVERGENT B6 ;  /* 0x0000000000067941 */ /* 0x000fea0003800200 */
.L_x_85:
[----:B------:R-:W-:Y:S01]  /*5780*/  ISETP.NE.U32.AND P4, PT, R58, RZ, PT ;  /* 0x000000ff3a00720c */ /* 0x000fe20003f85070 */
[----:B------:R-:W-:Y:S01]  /*5790*/  UISETP.NE.AND UP2, UPT, UR50, URZ, UPT ;  /* 0x000000ff3200728c */ /* 0x000fe2000bf45270 */
[----:B------:R-:W-:Y:S01]  /*57a0*/  ISETP.NE.U32.AND P2, PT, RZ, UR38, PT ;  /* 0x00000026ff007c0c */ /* 0x000fe2000bf45070 */
[----:B------:R-:W-:Y:S01]  /*57b0*/  UISETP.NE.U32.AND UP1, UPT, UR44, URZ, UPT ;  /* 0x000000ff2c00728c */ /* 0x000fe2000bf25070 */
[----:B------:R-:W-:Y:S01]  /*57c0*/  ISETP.NE.AND.EX P4, PT, R59, RZ, PT, P4 ;  /* 0x000000ff3b00720c */ /* 0x000fe20003f85340 */
[----:B------:R-:W-:Y:S01]  /*57d0*/  UPLOP3.LUT UP0, UPT, UPT, UPT, UPT, 0x40, 0x4 ;  /* 0x000000000004789c */ /* 0x000fe20003f0e870 */
[----:B------:R-:W-:Y:S01]  /*57e0*/  ISETP.NE.AND.EX P2, PT, RZ, UR39, PT, P2 ;  /* 0x00000027ff007c0c */ /* 0x000fe2000bf45320 */
[----:B------:R-:W-:Y:S01]  /*57f0*/  UISETP.NE.AND.EX UP1, UPT, UR45, URZ, UPT, UP1 ;  /* 0x000000ff2d00728c */ /* 0x000fe2000bf25310 */
[----:B------:R-:W-:Y:S04]  /*5800*/  PLOP3.LUT P1, PT, PT, PT, UP2, 0x80, 0x8 ;  /* 0x000000000008781c */ /* 0x000fe80003f2f028 */
[----:B------:R-:W-:Y:S06]  /*5810*/  @UP2 UPLOP3.LUT UP0, UPT, UPT, UPT, UP1, 0x80, 0x8 ;  /* 0x000000000008289c */ /* 0x000fec0003f0f010 */
[----:B------:R-:W-:Y:S01]  /*5820*/  PLOP3.LUT P0, PT, PT, PT, UP0, 0x80, 0x8 ;  /* 0x000000000008781c */ /* 0x000fe20003f0f008 */
[----:B------:R-:W-:Y:S01]  /*5830*/  @!UPT UIADD3 URZ, UPT, UPT, URZ, URZ, URZ ;  /* 0x000000fffffff290 */ /* 0x000fe2000fffe0ff */
[----:B------:R-:W-:Y:S11]  /*5840*/  BRA.U !UP1, `(.L_x_88) ;  /* 0x0000000109387547 */ /* 0x000ff6000b800000 */
[----:B------:R-:W-:Y:S01]  /*5850*/  UISETP.NE.U32.AND UP0, UPT, UR38, URZ, UPT ;  /* 0x000000ff2600728c */ /* 0x000fe2000bf05070 */
[----:B------:R-:W-:Y:S02]  /*5860*/  HFMA2 R0, -RZ, RZ, 0, 5.9604644775390625e-08 ;  /* 0x00000001ff007431 */ /* 0x000fe400000001ff */
[----:B------:R-:W-:Y:S01]  /*5870*/  IMAD.MOV.U32 R64, RZ, RZ, 0x1 ;  /* 0x00000001ff407424 */ /* 0x000fe200078e00ff */
[----:B------:R-:W-:Y:S06]  /*5880*/  UISETP.NE.AND.EX UP0, UPT, UR39, URZ, UPT, UP0 ;  /* 0x000000ff2700728c */ /* 0x000fec000bf05300 */
[----:B------:R-:W-:Y:S05]  /*5890*/  PLOP3.LUT P3, PT, PT, PT, UP0, 0x80, 0x8 ;  /* 0x000000000008781c */ /* 0x000fea0003f6f008 */
[----:B------:R-:W1:Y:S01]  /*58a0*/  @UP0 LDCU.64 UR6, c[0x0][0x888] ;  /* 0x00011100ff0607ac */ /* 0x000e620008000a00 */
[----:B------:R-:W-:Y:S07]  /*58b0*/  @UP0 UIMAD UR4, UR36, UR44, URZ ;  /* 0x0000002c240402a4 */ /* 0x000fee000f8e02ff */
[----:B------:R-:W-:Y:S01]  /*58c0*/  @!P3 PRMT R64, R0, 0x7610, R64 ;  /* 0x000076100040b816 */ /* 0x000fe20000000040 */
[----:B-1----:R-:W-:Y:S03]  /*58d0*/  @UP0 UIMAD.WIDE UR6, UR4, 0x4, UR6 ;  /* 0x00000004040608a5 */ /* 0x002fe6000f8e0206 */
[----:B------:R-:W1:Y:S03]  /*58e0*/  @!UP0 LDCU UR4, c[0x0][0x880] ;  /* 0x00011000ff0487ac */ /* 0x000e660008000800 */
[----:B------:R-:W-:Y:S01]  /*58f0*/  IMAD.U32 R2, RZ, RZ, UR6 ;  /* 0x00000006ff027e24 */ /* 0x000fe2000f8e00ff */
[----:B------:R-:W-:Y:S05]  /*5900*/  MOV R3, UR7 ;  /* 0x0000000700037c02 */ /* 0x000fea0008000f00 */
[----:B-----5:R2:W5:Y:S02]  /*5910*/  @P3 LDG.E R35, desc[UR46][R2.64] ;  /* 0x0000002e02233981 */ /* 0x020564000c1e1900 */
[----:B-12---:R-:W-:Y:S02]  /*5920*/  @!P3 IMAD.U32 R35, RZ, RZ, UR4 ;  /* 0x00000004ff23be24 */ /* 0x006fe4000f8e00ff */
.L_x_88:
[----:B------:R-:W-:Y:S05]  /*5930*/  @!P4 BRA `(.L_x_89) ;  /* 0x000000000020c947 */ /* 0x000fea0003800000 */
[----:B------:R-:W-:Y:S04]  /*5940*/  ISETP.NE.U32.AND P3, PT, R56, RZ, PT ;  /* 0x000000ff3800720c */ /* 0x000fe80003f65070 */
[----:B------:R-:W-:Y:S11]  /*5950*/  ISETP.NE.AND.EX P3, PT, R57, RZ, PT, P3 ;  /* 0x000000ff3900720c */ /* 0x000ff60003f65330 */
[----:B------:R-:W-:Y:S02]  /*5960*/  @!UPT UIADD3 URZ, UPT, UPT, URZ, URZ, URZ ;  /* 0x000000fffffff290 */ /* 0x000fe4000fffe0ff */
[----:B------:R-:W1:Y:S01]  /*5970*/  @P3 LDC.64 R2, c[0x0][0x8a8] ;  /* 0x00022a00ff023b82 */ /* 0x000e620000000a00 */
[----:B------:R-:W-:Y:S04]  /*5980*/  @P3 IMAD R0, R58, UR36, RZ ;  /* 0x000000243a003c24 */ /* 0x000fe8000f8e02ff */
[----:B-1----:R-:W-:Y:S05]  /*5990*/  @P3 IMAD.WIDE R2, R0, 0x4, R2 ;  /* 0x0000000400023825 */ /* 0x002fea00078e0202 */
[----:B-----5:R1:W5:Y:S02]  /*59a0*/  @P3 LDG.E R33, desc[UR46][R2.64] ;  /* 0x0000002e02213981 */ /* 0x020364000c1e1900 */
[----:B-1----:R-:W2:Y:S02]  /*59b0*/  @!P3 LDC R33, c[0x0][0x8a0] ;  /* 0x00022800ff21bb82 */ /* 0x002ea40000000800 */
.L_x_89:
[----:B-----5:R-:W-:Y:S01]  /*59c0*/  FSETP.NEU.AND P3, PT, R35, RZ, PT ;  /* 0x000000ff2300720b */ /* 0x020fe20003f6d000 */
[----:B------:R-:W-:Y:S01]  /*59d0*/  IMAD.SHL.U32 R89, R68, 0x4, RZ ;  /* 0x0000000444597824 */ /* 0x000fe200078e00ff */
[----:B------:R-:W-:Y:S01]  /*59e0*/  SEL R4, RZ, 0xffffffff, P2 ;  /* 0xffffffffff047807 */ /* 0x000fe20001000000 */
[----:B------:R-:W-:Y:S01]  /*59f0*/  BSSY B1, `(.L_x_90) ;  /* 0x0000043000017945 */ /* 0x000fe20003800000 */
[----:B------:R-:W-:Y:S01]  /*5a00*/  @P1 LOP3.LUT P2, RZ, R64, 0xff, RZ, 0xc0, !PT ;  /* 0x000000ff40ff1812 */ /* 0x000fe2000784c0ff */
[----:B------:R-:W-:Y:S01]  /*5a10*/  VIADD R84, R89, UR48 ;  /* 0x0000003059547c36 */ /* 0x000fe20008000000 */
[----:B------:R-:W-:Y:S01]  /*5a20*/  @P1 SEL R0, RZ, 0xffffffff, P3 ;  /* 0xffffffffff001807 */ /* 0x000fe20001800000 */
[----:B------:R-:W-:Y:S01]  /*5a30*/  IMAD.MOV.U32 R90, RZ, RZ, 0x1 ;  /* 0x00000001ff5a7424 */ /* 0x000fe200078e00ff */
[----:B------:R-:W-:Y:S01]  /*5a40*/  LOP3.LUT R74, R74, 0x1, RZ, 0x3c, !PT ;  /* 0x000000014a4a7812 */ /* 0x000fe200078e3cff */
[----:B------:R-:W-:Y:S01]  /*5a50*/  IMAD.MOV.U32 R88, RZ, RZ, RZ ;  /* 0x000000ffff587224 */ /* 0x000fe200078e00ff */
[----:B------:R-:W-:Y:S02]  /*5a60*/  @P0 SEL R0, R4, R0, !P2 ;  /* 0x0000000004000207 */ /* 0x000fe40005000000 */
[----:B------:R-:W-:Y:S02]  /*5a70*/  CS2R R54, SRZ ;  /* 0x0000000000367805 */ /* 0x000fe4000001ff00 */
[----:B------:R-:W-:Y:S02]  /*5a80*/  LEA R86, R31, UR48, 0x3 ;  /* 0x000000301f567c11 */ /* 0x000fe4000f8e18ff */
[----:B------:R-:W-:Y:S02]  /*5a90*/  CS2R R52, SRZ ;  /* 0x0000000000347805 */ /* 0x000fe4000001ff00 */
[----:B------:R-:W-:Y:S02]  /*5aa0*/  @P1 LOP3.LUT R0, R0, 0x1, RZ, 0xc0, !PT ;  /* 0x0000000100001812 */ /* 0x000fe400078ec0ff */
[----:B------:R-:W-:Y:S02]  /*5ab0*/  CS2R R50, SRZ ;  /* 0x0000000000327805 */ /* 0x000fe4000001ff00 */
[----:B------:R-:W-:Y:S02]  /*5ac0*/  SHF.L.U32 R2, R73, 0x1f, RZ ;  /* 0x0000001f49027819 */ /* 0x000fe400000006ff */
[----:B------:R-:W-:Y:S02]  /*5ad0*/  CS2R R48, SRZ ;  /* 0x0000000000307805 */ /* 0x000fe4000001ff00 */
[----:B------:R-:W-:Y:S02]  /*5ae0*/  ISETP.NE.U32.OR P6, PT, R0, 0x1, !P1 ;  /* 0x000000010000780c */ /* 0x000fe40004fc5470 */
[----:B------:R-:W-:Y:S02]  /*5af0*/  CS2R R46, SRZ ;  /* 0x00000000002e7805 */ /* 0x000fe4000001ff00 */
[----:B------:R-:W-:Y:S02]  /*5b00*/  PLOP3.LUT P2, PT, PT, PT, UP1, 0x80, 0x8 ;  /* 0x000000000008781c */ /* 0x000fe40003f4f018 */
[----:B------:R-:W-:Y:S02]  /*5b10*/  CS2R R44, SRZ ;  /* 0x00000000002c7805 */ /* 0x000fe4000001ff00 */
[----:B------:R-:W-:Y:S02]  /*5b20*/  LEA.HI R34, R31, R31, RZ, 0x1 ;  /* 0x0000001f1f227211 */ /* 0x000fe400078f08ff */
[----:B------:R-:W-:Y:S02]  /*5b30*/  CS2R R42, SRZ ;  /* 0x00000000002a7805 */ /* 0x000fe4000001ff00 */
[----:B------:R-:W-:Y:S02]  /*5b40*/  LOP3.LUT P4, R79, R64, 0xff, RZ, 0xc0, !PT ;  /* 0x000000ff404f7812 */ /* 0x000fe4000788c0ff */
[----:B------:R-:W-:Y:S02]  /*5b50*/  CS2R R40, SRZ ;  /* 0x0000000000287805 */ /* 0x000fe4000001ff00 */
[----:B------:R-:W-:Y:S01]  /*5b60*/  SEL R3, RZ, 0xffffffff, P3 ;  /* 0xffffffffff037807 */ /* 0x000fe20001800000 */
[----:B------:R-:W-:Y:S01]  /*5b70*/  VIADD R83, R84, 0x400 ;  /* 0x0000040054537836 */ /* 0x000fe20000000000 */
[----:B------:R-:W-:Y:S01]  /*5b80*/  P2R R81, PR, RZ, 0x40 ;  /* 0x00000040ff517803 */ /* 0x000fe20000000000 */
[----:B------:R-:W-:Y:S01]  /*5b90*/  IMAD.IADD R82, R75, 0x1, R84 ;  /* 0x000000014b527824 */ /* 0x000fe200078e0254 */
[----:B------:R-:W-:Y:S02]  /*5ba0*/  @P6 SHF.L.U32 R0, R74, 0x1f, RZ ;  /* 0x0000001f4a006819 */ /* 0x000fe400000006ff */
[----:B------:R-:W-:Y:S02]  /*5bb0*/  @P2 SEL R3, R4, R3, !P4 ;  /* 0x0000000304032207 */ /* 0x000fe40006000000 */
[----:B------:R1:W3:Y:S02]  /*5bc0*/  @P6 SYNCS.PHASECHK.TRANS64.TRYWAIT P1, [UR48+0x40], R0 ;  /* 0x00004000ff0065a7 */ /* 0x0002e40008021130 */
[----:B------:R-:W-:Y:S04]  /*5bd0*/  LOP3.LUT R3, R3, 0x1, RZ, 0xc0, !PT ;  /* 0x0000000103037812 */ /* 0x000fe800078ec0ff */
[----:B------:R-:W-:Y:S04]  /*5be0*/  ISETP.NE.U32.AND P5, PT, R3, 0x1, PT ;  /* 0x000000010300780c */ /* 0x000fe80003fa5070 */
[----:B------:R-:W-:Y:S01]  /*5bf0*/  P2R R91, PR, RZ, 0x20 ;  /* 0x00000020ff5b7803 */ /* 0x000fe20000000000 */
[----:B------:R4:W2:Y:S01]  /*5c00*/  SYNCS.PHASECHK.TRANS64.TRYWAIT P0, [R86+URZ+0xb0], R2 ;  /* 0x0000b002560075a7 */ /* 0x0008a200080011ff */
[C---:B-1----:R-:W-:Y:S01]  /*5c10*/  IMAD.SHL.U32 R0, R34.reuse, 0x40, RZ ;  /* 0x0000004022007824 */ /* 0x042fe200078e00ff */
[----:B------:R-:W-:Y:S04]  /*5c20*/  LOP3.LUT R34, R34, 0xffe, RZ, 0xc0, !PT ;  /* 0x00000ffe22227812 */ /* 0x000fe800078ec0ff */
[----:B------:R-:W-:Y:S01]  /*5c30*/  LOP3.LUT R0, R0, 0xffffff80, RZ, 0xc0, !PT ;  /* 0xffffff8000007812 */ /* 0x000fe200078ec0ff */
[----:B------:R-:W-:Y:S04]  /*5c40*/  IMAD.IADD R34, R31, 0x1, -R34 ;  /* 0x000000011f227824 */ /* 0x000fe800078e0a22 */
[----:B------:R-:W-:Y:S04]  /*5c50*/  IMAD.IADD R0, R32, 0x1, R0 ;  /* 0x0000000120007824 */ /* 0x000fe800078e0200 */
[----:B------:R-:W-:Y:S01]  /*5c60*/  IMAD R34, R34, 0x100000, R0 ;  /* 0x0010000022227824 */ /* 0x000fe200078e0200 */
[----:B---3--:R-:W-:Y:S01]  /*5c70*/  @P6 SEL R90, RZ, 0x1, !P1 ;  /* 0x00000001ff5a6807 */ /* 0x008fe20004800000 */
[----:B----4-:R-:W-:Y:S06]  /*5c80*/  @!P6 BRA `(.L_x_91) ;  /* 0x000000000064e947 */ /* 0x010fec0003800000 */
[----:B------:R-:W-:Y:S01]  /*5c90*/  @P5 IMAD R5, R76, 0x4, R83 ;  /* 0x000000044c055824 */ /* 0x000fe200078e0253 */
[----:B------:R-:W-:Y:S01]  /*5ca0*/  ISETP.NE.AND P1, PT, R90, RZ, PT ;  /* 0x000000ff5a00720c */ /* 0x000fe20003f25270 */
[----:B------:R-:W-:Y:S01]  /*5cb0*/  IMAD.MOV.U32 R54, RZ, RZ, RZ ;  /* 0x000000ffff367224 */ /* 0x000fe200078e00ff */
[----:B------:R-:W-:Y:S01]  /*5cc0*/  BSSY B0, `(.L_x_92) ;  /* 0x000000d000007945 */ /* 0x000fe20003800000 */
[----:B------:R-:W-:Y:S01]  /*5cd0*/  @P5 IMAD.IADD R4, R75, 0x1, R5 ;  /* 0x000000014b045824 */ /* 0x000fe200078e0205 */
[----:B------:R-:W-:Y:S02]  /*5ce0*/  CS2R R50, SRZ ;  /* 0x0000000000327805 */ /* 0x000fe4000001ff00 */
[----:B------:R-:W-:Y:S02]  /*5cf0*/  CS2R R48, SRZ ;  /* 0x0000000000307805 */ /* 0x000fe4000001ff00 */
[----:B------:R-:W-:Y:S02]  /*5d00*/  CS2R R52, SRZ ;  /* 0x0000000000347805 */ /* 0x000fe4000001ff00 */
[----:B------:R-:W-:Y:S02]  /*5d10*/  CS2R R42, SRZ ;  /* 0x00000000002a7805 */ /* 0x000fe4000001ff00 */
[----:B------:R-:W-:Y:S02]  /*5d20*/  CS2R R40, SRZ ;  /* 0x0000000000287805 */ /* 0x000fe4000001ff00 */
[----:B------:R-:W-:Y:S02]  /*5d30*/  CS2R R46, SRZ ;  /* 0x00000000002e7805 */ /* 0x000fe4000001ff00 */
[----:B------:R-:W-:Y:S01]  /*5d40*/  CS2R R44, SRZ ;  /* 0x00000000002c7805 */ /* 0x000fe2000001ff00 */
[----:B------:R-:W-:Y:S06]  /*5d50*/  @P1 BRA `(.L_x_93) ;  /* 0x00000000000c1947 */ /* 0x000fec0003800000 */
[----:B------:R-:W-:Y:S04]  /*5d60*/  SHF.L.U32 R3, R74, 0x1f, RZ ;  /* 0x0000001f4a037819 */ /* 0x000fe800000006ff */
[----:B------:R-:W1:Y:S02]  /*5d70*/  SYNCS.PHASECHK.TRANS64.TRYWAIT P1, [UR48+0x40], R3 ;  /* 0x00004003ff0075a7 */ /* 0x000e640008021130 */
[----:B-1----:R-:W-:Y:S05]  /*5d80*/  @!P1 BRA `(.L_x_94) ;  /* 0x0000002800809947 */ /* 0x002fea0003800000 */
.L_x_93:
[----:B------:R-:W-:Y:S05]  /*5d90*/  BSYNC B0 ;  /* 0x0000000000007941 */ /* 0x000fea0003800000 */
.L_x_92:
[----:B------:R-:W-:Y:S01]  /*5da0*/  ISETP.NE.AND P1, PT, R91, RZ, PT ;  /* 0x000000ff5b00720c */ /* 0x000fe20003f25270 */
[----:B------:R-:W-:Y:S11]  /*5db0*/  HFMA2 R88, -RZ, RZ, 0, 5.9604644775390625e-08 ;  /* 0x00000001ff587431 */ /* 0x000ff600000001ff */
[----:B------:R-:W-:Y:S01]  /*5dc0*/  @!UPT UIADD3 URZ, UPT, UPT, URZ, URZ, URZ ;  /* 0x000000fffffff290 */ /* 0x000fe2000fffe0ff */
[----:B------:R-:W-:Y:S05]  /*5dd0*/  @P1 WARPSYNC.ALL ;  /* 0x0000000000001948 */ /* 0x000fea0003800000 */
[----:B------:R3:W4:Y:S04]  /*5de0*/  @P1 LDSM.16.M88.4 R48, [R5] ;  /* 0x000000000530183b */ /* 0x0007280000000200 */
[----:B------:R3:W1:Y:S04]  /*5df0*/  @P1 LDSM.16.M88.4 R52, [R4] ;  /* 0x000000000434183b */ /* 0x0006680000000200 */
[----:B------:R3:W1:Y:S04]  /*5e00*/  @P1 LDSM.16.M88.4 R40, [R89+UR48+0x400] ;  /* 0x000400305928183b */ /* 0x0006680008000200 */
[----:B------:R3:W1:Y:S02]  /*5e10*/  @P1 LDSM.16.M88.4 R44, [R82+0x400] ;  /* 0x00040000522c183b */ /* 0x0006640000000200 */
.L_x_91:
[----:B------:R-:W-:Y:S05]  /*5e20*/  BSYNC B1 ;  /* 0x0000000000017941 */ /* 0x000fea0003800000 */
.L_x_90:
[----:B-1----:R-:W-:Y:S04]  /*5e30*/  SHF.R.U32.HI R0, RZ, 0x15, R34 ;  /* 0x00000015ff007819 */ /* 0x002fe80000011622 */
[----:B------:R-:W-:Y:S01]  /*5e40*/  LOP3.LUT P1, RZ, R0, 0x3, R69, 0x48, !PT ;  /* 0x0000000300ff7812 */ /* 0x000fe20007824845 */
[----:B------:R-:W-:Y:S01]  /*5e50*/  @!UPT UIADD3 URZ, UPT, UPT, URZ, URZ, URZ ;  /* 0x000000fffffff290 */ /* 0x000fe2000fffe0ff */
[----:B--2---:R-:W-:Y:S11]  /*5e60*/  @P0 BRA `(.L_x_95) ;  /* 0x0000000000080947 */ /* 0x004ff60003800000 */
[----:B------:R-:W1:Y:S02]  /*5e70*/  SYNCS.PHASECHK.TRANS64.TRYWAIT P0, [R86+URZ+0xb0], R2 ;  /* 0x0000b002560075a7 */ /* 0x000e6400080011ff */
[----:B-1----:R-:W-:Y:S05]  /*5e80*/  @!P0 BRA `(.L_x_96) ;  /* 0x0000002800588947 */ /* 0x002fea0003800000 */
.L_x_95:
[----:B------:R-:W-:Y:S05]  /*5e90*/  @!P1 BRA `(.L_x_97) ;  /* 0x0000000000409947 */ /* 0x000fea0003800000 */
[----:B------:R-:W3:Y:S01]  /*5ea0*/  LDCU.64 UR8, c[0x4][0x70] ;  /* 0x01000e00ff0877ac */ /* 0x000ee20008000a00 */
[----:B------:R-:W-:Y:S01]  /*5eb0*/  MOV R3, 0x0 ;  /* 0x0000000000037802 */ /* 0x000fe20000000f00 */
[----:B------:R-:W-:Y:S02]  /*5ec0*/  HFMA2 R12, -RZ, RZ, 0, 5.9604644775390625e-08 ;  /* 0x00000001ff0c7431 */ /* 0x000fe400000001ff */
[----:B------:R-:W-:Y:S02]  /*5ed0*/  IMAD.MOV.U32 R8, RZ, RZ, 0x192 ;  /* 0x00000192ff087424 */ /* 0x000fe400078e00ff */
[----:B------:R-:W-:Y:S01]  /*5ee0*/  IMAD.MOV.U32 R13, RZ, RZ, RZ ;  /* 0x000000ffff0d7224 */ /* 0x000fe200078e00ff */
[----:B------:R-:W2:Y:S01]  /*5ef0*/  LDCU.64 UR6, c[0x4][0x78] ;  /* 0x01000f00ff0677ac */ /* 0x000ea20008000a00 */
[----:B-1----:R-:W1:Y:S01]  /*5f00*/  LDC.64 R2, c[0x4][R3] ;  /* 0x0100000003027b82 */ /* 0x002e620000000a00 */
[----:B------:R-:W5:Y:S01]  /*5f10*/  LDCU.64 UR4, c[0x4][0x10] ;  /* 0x01000200ff0477ac */ /* 0x000f620008000a00 */
[----:B---3--:R-:W-:Y:S01]  /*5f20*/  MOV R5, UR9 ;  /* 0x0000000900057c02 */ /* 0x008fe20008000f00 */
[----:B------:R-:W-:Y:S01]  /*5f30*/  IMAD.U32 R4, RZ, RZ, UR8 ;  /* 0x00000008ff047e24 */ /* 0x000fe2000f8e00ff */
[----:B--2---:R-:W-:Y:S01]  /*5f40*/  MOV R7, UR7 ;  /* 0x0000000700077c02 */ /* 0x004fe20008000f00 */
[----:B------:R-:W-:Y:S01]  /*5f50*/  IMAD.U32 R6, RZ, RZ, UR6 ;  /* 0x00000006ff067e24 */ /* 0x000fe2000f8e00ff */
[----:B-----5:R-:W-:Y:S01]  /*5f60*/  MOV R11, UR5 ;  /* 0x00000005000b7c02 */ /* 0x020fe20008000f00 */
[----:B------:R-:W-:Y:S02]  /*5f70*/  IMAD.U32 R10, RZ, RZ, UR4 ;  /* 0x00000004ff0a7e24 */ /* 0x000fe4000f8e00ff */
[----:B------:R-:W-:Y:S07]  /*5f80*/  LEPC R20, `(.L_x_97) ;  /* 0x000000001014794e */ /* 0x000fee0000000000 */
[----:B-1--4-:R-:W-:Y:S05]  /*5f90*/  CALL.ABS.NOINC R2 ;  /* 0x0000000002007343 */ /* 0x012fea0003c00000 */
.L_x_97:
[----:B------:R-:W-:Y:S05]  /*5fa0*/  WARPSYNC.ALL ;  /* 0x0000000000007948 */ /* 0x000fea0003800000 */
[----:B------:R-:W-:Y:S01]  /*5fb0*/  R2UR UR4, R34 ;  /* 0x00000000220472ca */ /* 0x000fe200000e0000 */
[----:B------:R-:W-:Y:S01]  /*5fc0*/  BSSY.RECONVERGENT B0, `(.L_x_98) ;  /* 0x000003c000007945 */ /* 0x000fe20003800200 */
[----:B------:R-:W-:Y:S02]  /*5fd0*/  SHF.L.U32 R87, R76, 0x2, RZ ;  /* 0x000000024c577819 */ /* 0x000fe400000006ff */
[----:B------:R-:W-:Y:S02]  /*5fe0*/  ISETP.NE.AND P0, PT, R77, RZ, PT ;  /* 0x000000ff4d00720c */ /* 0x000fe40003f05270 */
[----:B------:R-:W-:Y:S04]  /*5ff0*/  IADD3 R83, PT, PT, R83, R87, RZ ;  /* 0x0000005753537210 */ /* 0x000fe80007ffe0ff */
[----:B------:R-:W-:Y:S03]  /*6000*/  IADD3 R85, PT, PT, R75, R83, RZ ;  /* 0x000000534b557210 */ /* 0x000fe60007ffe0ff */
[----:B---3--:R-:W2:Y:S02]  /*6010*/  LDTM.16dp128bit.x8 R4, tmem[UR4] ;  /* 0x00000004000479ee */ /* 0x008ea40008180000 */
[C---:B--2---:R-:W-:Y:S01]  /*6020*/  FMUL R0, R33.reuse, R4 ;  /* 0x0000000421007220 */ /* 0x044fe20000400000 */
[C---:B-1----:R-:W-:Y:S01]  /*6030*/  FMUL R2, R33.reuse, R5 ;  /* 0x0000000521027220 */ /* 0x042fe20000400000 */
[C---:B------:R-:W-:Y:S01]  /*6040*/  FMUL R3, R33.reuse, R6 ;  /* 0x0000000621037220 */ /* 0x040fe20000400000 */
[----:B------:R-:W-:Y:S01]  /*6050*/  FMUL R7, R33, R7 ;  /* 0x0000000721077220 */ /* 0x000fe20000400000 */
[----:B------:R-:W-:Y:S01]  /*6060*/  FFMA R36, R35, R40, R0 ;  /* 0x0000002823247223 */ /* 0x000fe20000000000 */
        /* <DEDUP_REMOVED lines=10> */
[----:B------:R1:W-:Y:S01]  /*6110*/  STSM.16.M88.4 [R84+0x400], R36 ;  /* 0x0004002454007844 */ /* 0x0003e20000000200 */
[----:B------:R-:W-:Y:S01]  /*6120*/  FMUL R9, R33, R13 ;  /* 0x0000000d21097220 */ /* 0x000fe20000400000 */
[----:B------:R-:W-:Y:S01]  /*6130*/  FFMA R6, R35, R46, R6 ;  /* 0x0000002e23067223 */ /* 0x000fe20000000006 */
[----:B------:R-:W-:Y:S01]  /*6140*/  FMUL R10, R33, R14 ;  /* 0x0000000e210a7220 */ /* 0x000fe20000400000 */
[----:B------:R-:W-:Y:S01]  /*6150*/  FFMA R7, R35, R47, R11 ;  /* 0x0000002f23077223 */ /* 0x000fe2000000000b */
[----:B------:R-:W-:Y:S01]  /*6160*/  FMUL R15, R33, R15 ;  /* 0x0000000f210f7220 */ /* 0x000fe20000400000 */
[----:B----4-:R-:W-:Y:S01]  /*6170*/  FFMA R8, R35, R48, R8 ;  /* 0x0000003023087223 */ /* 0x010fe20000000008 */
        /* <DEDUP_REMOVED lines=8> */
[C---:B------:R-:W-:Y:S01]  /*6200*/  FFMA R12, R35.reuse, R52, R12 ;  /* 0x00000034230c7223 */ /* 0x040fe2000000000c */
[C---:B------:R-:W-:Y:S01]  /*6210*/  FFMA R13, R35.reuse, R53, R13 ;  /* 0x00000035230d7223 */ /* 0x040fe2000000000d */
[C---:B------:R-:W-:Y:S01]  /*6220*/  FFMA R14, R35.reuse, R54, R14 ;  /* 0x00000036230e7223 */ /* 0x040fe2000000000e */
[----:B------:R1:W-:Y:S01]  /*6230*/  STSM.16.M88.4 [R83], R8 ;  /* 0x0000000853007844 */ /* 0x0003e20000000200 */
[----:B------:R-:W-:Y:S05]  /*6240*/  FFMA R15, R35, R55, R19 ;  /* 0x00000037230f7223 */ /* 0x000fea0000000013 */
[----:B------:R1:W-:Y:S01]  /*6250*/  STSM.16.M88.4 [R85], R12 ;  /* 0x0000000c55007844 */ /* 0x0003e20000000200 */
[----:B------:R-:W-:Y:S01]  /*6260*/  @!PT LDS RZ, [RZ] ;  /* 0x00000000fffff984 */ /* 0x000fe20000000800 */
[----:B------:R-:W-:Y:S01]  /*6270*/  @!PT LDS RZ, [RZ] ;  /* 0x00000000fffff984 */ /* 0x000fe20000000800 */
[----:B------:R-:W-:Y:S01]  /*6280*/  @!PT LDS RZ, [RZ] ;  /* 0x00000000fffff984 */ /* 0x000fe20000000800 */
[----:B------:R-:W-:Y:S01]  /*6290*/  @!PT LDS RZ, [RZ] ;  /* 0x00000000fffff984 */ /* 0x000fe20000000800 */
[----:B------:R2:W-:Y:S06]  /*62a0*/  MEMBAR.ALL.CTA ;  /* 0x0000000000007992 */ /* 0x0005ec0000008000 */
[----:B--2---:R-:W2:Y:S02]  /*62b0*/  FENCE.VIEW.ASYNC.S ;  /* 0x00000000000073c6 */ /* 0x004ea40000000000 */
[----:B--2---:R-:W-:Y:S06]  /*62c0*/  BAR.SYNC.DEFER_BLOCKING 0x1, 0x80 ;  /* 0x0042000000007b1d */ /* 0x004fec0000010000 */
[----:B------:R-:W-:Y:S05]  /*62d0*/  @P0 BRA `(.L_x_99) ;  /* 0x0000000000280947 */ /* 0x000fea0003800000 */
[----:B------:R-:W-:Y:S02]  /*62e0*/  UIADD3 UR4, UPT, UPT, UR48, 0x400, URZ ;  /* 0x0000040030047890 */ /* 0x000fe4000fffe0ff */
[----:B------:R-:W-:Y:S01]  /*62f0*/  UIADD3 UR6, UP0, UPT, UR52, 0x680, URZ ;  /* 0x0000068034067890 */ /* 0x000fe2000ff1e0ff */
[----:B------:R-:W-:Y:S03]  /*6300*/  UMOV UR43, UR36 ;  /* 0x00000024002b7c82 */ /* 0x000fe60008000000 */
[----:B------:R-:W-:Y:S01]  /*6310*/  MOV R70, UR4 ;  /* 0x0000000400467c02 */ /* 0x000fe20008000f00 */
[----:B------:R-:W-:Y:S03]  /*6320*/  UIADD3.X UR7, UPT, UPT, URZ, UR53, URZ, UP0, !UPT ;  /* 0x00000035ff077290 */ /* 0x000fe600087fe4ff */
[----:B------:R-:W-:Y:S11]  /*6330*/  R2UR UR40, R70 ;  /* 0x00000000462872ca */ /* 0x000ff600000e0000 */
[----:B------:R-:W-:Y:S02]  /*6340*/  @!UPT UIADD3 URZ, UPT, UPT, URZ, URZ, URZ ;  /* 0x000000fffffff290 */ /* 0x000fe4000fffe0ff */
[----:B------:R2:W-:Y:S01]  /*6350*/  UTMASTG.3D [UR40], [UR6] ;  /* 0x00000028060073b5 */ /* 0x0005e20008010000 */
[----:B------:R0:W-:Y:S01]  /*6360*/  UTMACMDFLUSH ;  /* 0x00000000000079b7 */ /* 0x0001e20000000000 */
[----:B--2---:R-:W-:Y:S04]  /*6370*/  DEPBAR.LE SB0, 0x1 ;  /* 0x000080400000791a */ /* 0x004fe80000000000 */
.L_x_99:
[----:B------:R-:W-:Y:S05]  /*6380*/  BSYNC.RECONVERGENT B0 ;  /* 0x0000000000007941 */ /* 0x000fea0003800200 */
.L_x_98:
[----:B------:R-:W-:Y:S01]  /*6390*/  BAR.SYNC.DEFER_BLOCKING 0x1, 0x80 ;  /* 0x0042000000007b1d */ /* 0x000fe20000010000 */
[----:B------:R-:W-:Y:S01]  /*63a0*/  ISETP.NE.AND P1, PT, R81, RZ, PT ;  /* 0x000000ff5100720c */ /* 0x000fe20003f25270 */
[----:B------:R-:W-:Y:S01]  /*63b0*/  UISETP.NE.AND UP0, UPT, UR49, URZ, UPT ;  /* 0x000000ff3100728c */ /* 0x000fe2000bf05270 */
[----:B------:R-:W-:Y:S11]  /*63c0*/  LEA R2, R88, UR48, 0x3 ;  /* 0x0000003058027c11 */ /* 0x000ff6000f8e18ff */
[----:B------:R-:W-:Y:S01]  /*63d0*/  @P1 SHF.L.U32 R3, R74, 0x1f, RZ ;  /* 0x0000001f4a031819 */ /* 0x000fe200000006ff */
[----:B------:R-:W-:Y:S06]  /*63e0*/  BRA.U !UP0, `(.L_x_100) ;  /* 0x0000000108247547 */ /* 0x000fec000b800000 */
[----:B-1----:R-:W-:Y:S01]  /*63f0*/  IMAD.U32 R4, RZ, RZ, UR51 ;  /* 0x00000033ff047e24 */ /* 0x002fe2000f8e00ff */
[----:B------:R-:W-:Y:S01]  /*6400*/  MOV R0, UR37 ;  /* 0x0000002500007c02 */ /* 0x000fe20008000f00 */
[----:B------:R-:W-:Y:S03]  /*6410*/  UIADD3 UR51, UPT, UPT, UR51, 0x1, URZ ;  /* 0x0000000133337890 */ /* 0x000fe6000fffe0ff */
[----:B------:R-:W-:Y:S01]  /*6420*/  @P1 LEA R4, R4, UR48, 0x3 ;  /* 0x0000003004041c11 */ /* 0x000fe2000f8e18ff */
[----:B------:R-:W-:Y:S04]  /*6430*/  UISETP.NE.AND UP0, UPT, UR51, 0x4, UPT ;  /* 0x000000043300788c */ /* 0x000fe8000bf05270 */
[----:B------:R-:W-:Y:S01]  /*6440*/  @P1 VIADD R4, R4, 0x60 ;  /* 0x0000006004041836 */ /* 0x000fe20000000000 */
[----:B------:R-:W-:Y:S04]  /*6450*/  USEL UR51, UR51, URZ, UP0 ;  /* 0x000000ff33337287 */ /* 0x000fe80008000000 */
[----:B------:R-:W-:Y:S04]  /*6460*/  @P1 PRMT R0, R0, 0x654, R4 ;  /* 0x0000065400001816 */ /* 0x000fe80000000004 */
[----:B------:R2:W-:Y:S04]  /*6470*/  @P1 SYNCS.ARRIVE.TRANS64.RED.A1T0 RZ, [R0+URZ], RZ ;  /* 0x000000ff00ff19a7 */ /* 0x0005e800081004ff */
.L_x_100:
[----:B------:R-:W3:Y:S01]  /*6480*/  @P1 SYNCS.PHASECHK.TRANS64.TRYWAIT P0, [R2+URZ+0x40], R3 ;  /* 0x00004003020015a7 */ /* 0x000ee200080011ff */
[----:B------:R-:W-:Y:S01]  /*6490*/  BSSY B1, `(.L_x_101) ;  /* 0x0000017000017945 */ /* 0x000fe20003800000 */
[----:B---3--:R-:W-:Y:S03]  /*64a0*/  @P1 SEL R90, RZ, 0x1, !P0 ;  /* 0x00000001ff5a1807 */ /* 0x008fe60004000000 */
[----:B------:R-:W-:Y:S05]  /*64b0*/  @!P1 BRA `(.L_x_102) ;  /* 0x0000000000509947 */ /* 0x000fea0003800000 */
[----:B------:R-:W-:Y:S01]  /*64c0*/  ISETP.NE.AND P1, PT, R91, RZ, PT ;  /* 0x000000ff5b00720c */ /* 0x000fe20003f25270 */
[----:B------:R-:W-:Y:S01]  /*64d0*/  BSSY B0, `(.L_x_103) ;  /* 0x000000a000007945 */ /* 0x000fe20003800000 */
[----:B------:R-:W-:Y:S11]  /*64e0*/  ISETP.NE.AND P0, PT, R90, RZ, PT ;  /* 0x000000ff5a00720c */ /* 0x000ff60003f05270 */
[----:B-1----:R-:W-:Y:S04]  /*64f0*/  @P1 IMAD R5, R88, 0x2000, R89 ;  /* 0x0000200058051824 */ /* 0x002fe800078e0259 */
[----:B------:R-:W-:Y:S05]  /*6500*/  @P1 VIADD R4, R5, UR48 ;  /* 0x0000003005041c36 */ /* 0x000fea0008000000 */
[----:B------:R-:W-:Y:S01]  /*6510*/  @P1 IADD3 R3, PT, PT, R87, R4, RZ ;  /* 0x0000000457031210 */ /* 0x000fe20007ffe0ff */
[----:B------:R-:W-:Y:S01]  /*6520*/  @P1 IMAD.IADD R4, R75, 0x1, R4 ;  /* 0x000000014b041824 */ /* 0x000fe200078e0204 */
[----:B------:R-:W-:Y:S06]  /*6530*/  @P0 BRA `(.L_x_104) ;  /* 0x00000000000c0947 */ /* 0x000fec0003800000 */
[----:B--2---:R-:W-:Y:S04]  /*6540*/  SHF.L.U32 R0, R74, 0x1f, RZ ;  /* 0x0000001f4a007819 */ /* 0x004fe800000006ff */
[----:B------:R-:W1:Y:S02]  /*6550*/  SYNCS.PHASECHK.TRANS64.TRYWAIT P0, [R2+URZ+0x40], R0 ;  /* 0x00004000020075a7 */ /* 0x000e6400080011ff */
[----:B-1----:R-:W-:Y:S05]  /*6560*/  @!P0 BRA `(.L_x_105) ;  /* 0x0000002000b48947 */ /* 0x002fea0003800000 */
.L_x_104:
[----:B------:R-:W-:Y:S05]  /*6570*/  BSYNC B0 ;  /* 0x0000000000007941 */ /* 0x000fea0003800000 */
.L_x_103:
[----:B------:R-:W-:Y:S02]  /*6580*/  ISETP.NE.AND P0, PT, R91, RZ, PT ;  /* 0x000000ff5b00720c */ /* 0x000fe40003f05270 */
[----:B------:R-:W-:Y:S11]  /*6590*/  IADD3 R88, PT, PT, R88, 0x1, RZ ;  /* 0x0000000158587810 */ /* 0x000ff60007ffe0ff */
[----:B-12---:R-:W-:Y:S01]  /*65a0*/  @P0 IMAD.IADD R0, R75, 0x1, R3 ;  /* 0x000000014b000824 */ /* 0x006fe200078e0203 */
[----:B------:R-:W-:Y:S05]  /*65b0*/  @P0 WARPSYNC.ALL ;  /* 0x0000000000000948 */ /* 0x000fea0003800000 */
[----:B------:R3:W4:Y:S04]  /*65c0*/  @P0 LDSM.16.M88.4 R40, [R5+UR48+0x400] ;  /* 0x000400300528083b */ /* 0x0007280008000200 */
[----:B------:R3:W1:Y:S04]  /*65d0*/  @P0 LDSM.16.M88.4 R44, [R4+0x400] ;  /* 0x00040000042c083b */ /* 0x0006680000000200 */
[----:B------:R3:W2:Y:S04]  /*65e0*/  @P0 LDSM.16.M88.4 R48, [R3+0x400] ;  /* 0x000400000330083b */ /* 0x0006a80000000200 */
[----:B------:R3:W1:Y:S02]  /*65f0*/  @P0 LDSM.16.M88.4 R52, [R0+0x400] ;  /* 0x000400000034083b */ /* 0x0006640000000200 */
.L_x_102:
[----:B------:R-:W-:Y:S05]  /*6600*/  BSYNC B1 ;  /* 0x0000000000017941 */ /* 0x000fea0003800000 */
.L_x_101:
[----:B--23--:R-:W-:Y:S05]  /*6610*/  VIADD R0, R34, 0x20 ;  /* 0x0000002022007836 */ /* 0x00cfea0000000000 */
[----:B------:R-:W-:Y:S04]  /*6620*/  SHF.R.U32.HI R0, RZ, 0x15, R0 ;  /* 0x00000015ff007819 */ /* 0x000fe80000011600 */
[----:B------:R-:W-:Y:S11]  /*6630*/  LOP3.LUT P0, RZ, R0, 0x3, R69, 0x48, !PT ;  /* 0x0000000300ff7812 */ /* 0x000ff60007804845 */
[----:B------:R-:W-:Y:S02]  /*6640*/  @!UPT UIADD3 URZ, UPT, UPT, URZ, URZ, URZ ;  /* 0x000000fffffff290 */ /* 0x000fe4000fffe0ff */
[----:B------:R-:W-:Y:S05]  /*6650*/  @!P0 BRA `(.L_x_106) ;  /* 0x0000000000408947 */ /* 0x000fea0003800000 */
[----:B------:R-:W2:Y:S01]  /*6660*/  LDCU.64 UR8, c[0x4][0x70] ;  /* 0x01000e00ff0877ac */ /* 0x000ea20008000a00 */
[----:B------:R-:W-:Y:S01]  /*6670*/  MOV R3, 0x0 ;  /* 0x0000000000037802 */ /* 0x000fe20000000f00 */
[----:B-1----:R-:W-:Y:S02]  /*6680*/  HFMA2 R12, -RZ, RZ, 0, 5.9604644775390625e-08 ;  /* 0x00000001ff0c7431 */ /* 0x002fe400000001ff */
[----:B------:R-:W-:Y:S02]  /*6690*/  IMAD.MOV.U32 R8, RZ, RZ, 0x192 ;  /* 0x00000192ff087424 */ /* 0x000fe400078e00ff */
[----:B------:R-:W-:Y:S01]  /*66a0*/  IMAD.MOV.U32 R13, RZ, RZ, RZ ;  /* 0x000000ffff0d7224 */ /* 0x000fe200078e00ff */
[----:B------:R-:W1:Y:S01]  /*66b0*/  LDCU.64 UR6, c[0x4][0x78] ;  /* 0x01000f00ff0677ac */ /* 0x000e620008000a00 */
[----:B------:R-:W3:Y:S01]  /*66c0*/  LDC.64 R2, c[0x4][R3] ;  /* 0x0100000003027b82 */ /* 0x000ee20000000a00 */
[----:B------:R-:W5:Y:S01]  /*66d0*/  LDCU.64 UR4, c[0x4][0x10] ;  /* 0x01000200ff0477ac */ /* 0x000f620008000a00 */
[----:B--2---:R-:W-:Y:S01]  /*66e0*/  MOV R5, UR9 ;  /* 0x0000000900057c02 */ /* 0x004fe20008000f00 */
[----:B------:R-:W-:Y:S01]  /*66f0*/  IMAD.U32 R4, RZ, RZ, UR8 ;  /* 0x00000008ff047e24 */ /* 0x000fe2000f8e00ff */
[----:B-1----:R-:W-:Y:S01]  /*6700*/  MOV R7, UR7 ;  /* 0x0000000700077c02 */ /* 0x002fe20008000f00 */
[----:B------:R-:W-:Y:S01]  /*6710*/  IMAD.U32 R6, RZ, RZ, UR6 ;  /* 0x00000006ff067e24 */ /* 0x000fe2000f8e00ff */
[----:B-----5:R-:W-:Y:S01]  /*6720*/  MOV R11, UR5 ;  /* 0x00000005000b7c02 */ /* 0x020fe20008000f00 */
[----:B------:R-:W-:Y:S02]  /*6730*/  IMAD.U32 R10, RZ, RZ, UR4 ;  /* 0x00000004ff0a7e24 */ /* 0x000fe4000f8e00ff */
[----:B------:R-:W-:Y:S07]  /*6740*/  LEPC R20, `(.L_x_106) ;  /* 0x000000001014794e */ /* 0x000fee0000000000 */
[----:B---34-:R-:W-:Y:S05]  /*6750*/  CALL.ABS.NOINC R2 ;  /* 0x0000000002007343 */ /* 0x018fea0003c00000 */
.L_x_106:
[----:B------:R-:W-:Y:S05]  /*6760*/  WARPSYNC.ALL ;  /* 0x0000000000007948 */ /* 0x000fea0003800000 */
[----:B------:R-:W-:Y:S01]  /*6770*/  R2UR UR4, R34 ;  /* 0x00000000220472ca */ /* 0x000fe200000e0000 */
[----:B------:R-:W-:Y:S01]  /*6780*/  BSSY.RECONVERGENT B0, `(.L_x_107) ;  /* 0x0000040000007945 */ /* 0x000fe20003800200 */
[----:B------:R-:W-:Y:S02]  /*6790*/  ISETP.NE.AND P6, PT, R81, RZ, PT ;  /* 0x000000ff5100720c */ /* 0x000fe40003fc5270 */
[----:B------:R-:W-:Y:S02]  /*67a0*/  ISETP.NE.AND P0, PT, R77, RZ, PT ;  /* 0x000000ff4d00720c */ /* 0x000fe40003f05270 */
[----:B------:R-:W-:Y:S07]  /*67b0*/  MOV R20, UR51 ;  /* 0x0000003300147c02 */ /* 0x000fee0008000f00 */
[----:B-1----:R-:W1:Y:S02]  /*67c0*/  LDTM.16dp128bit.x8 R4, tmem[UR4+0x20] ;  /* 0x00002004000479ee */ /* 0x002e640008180000 */
[----:B------:R-:W-:Y:S01]  /*67d0*/  @P6 LEA R20, R20, UR48, 0x3 ;  /* 0x0000003014146c11 */ /* 0x000fe2000f8e18ff */
[C---:B-1----:R-:W-:Y:S01]  /*67e0*/  FMUL R0, R33.reuse, R4 ;  /* 0x0000000421007220 */ /* 0x042fe20000400000 */
[C---:B------:R-:W-:Y:S01]  /*67f0*/  FMUL R2, R33.reuse, R5 ;  /* 0x0000000521027220 */ /* 0x040fe20000400000 */
[C---:B------:R-:W-:Y:S01]  /*6800*/  FMUL R3, R33.reuse, R6 ;  /* 0x0000000621037220 */ /* 0x040fe20000400000 */
[----:B------:R-:W-:Y:S01]  /*6810*/  FMUL R7, R33, R7 ;  /* 0x0000000721077220 */ /* 0x000fe20000400000 */
[----:B----4-:R-:W-:Y:S01]  /*6820*/  FFMA R36, R35, R40, R0 ;  /* 0x0000002823247223 */ /* 0x010fe20000000000 */
        /* <DEDUP_REMOVED lines=28> */
[----:B------:R1:W-:Y:S01]  /*69f0*/  STSM.16.M88.4 [R83+0x2000], R8 ;  /* 0x0020000853007844 */ /* 0x0003e20000000200 */
[----:B------:R-:W-:Y:S01]  /*6a00*/  FFMA R15, R35, R55, R19 ;  /* 0x00000037230f7223 */ /* 0x000fe20000000013 */
[----:B------:R-:W-:Y:S02]  /*6a10*/  MOV R16, UR37 ;  /* 0x0000002500107c02 */ /* 0x000fe40008000f00 */
[----:B------:R-:W-:Y:S02]  /*6a20*/  @P6 IADD3 R17, PT, PT, R20, 0x60, RZ ;  /* 0x0000006014116810 */ /* 0x000fe40007ffe0ff */
[----:B------:R1:W-:Y:S01]  /*6a30*/  STSM.16.M88.4 [R85+0x2000], R12 ;  /* 0x0020000c55007844 */ /* 0x0003e20000000200 */
[----:B------:R-:W-:Y:S02]  /*6a40*/  LEA R0, R88, UR48, 0x3 ;  /* 0x0000003058007c11 */ /* 0x000fe4000f8e18ff */
[----:B------:R-:W-:Y:S01]  /*6a50*/  @P6 PRMT R16, R16, 0x654, R17 ;  /* 0x0000065410106816 */ /* 0x000fe20000000011 */
[----:B------:R-:W-:Y:S01]  /*6a60*/  @!PT LDS RZ, [RZ] ;  /* 0x00000000fffff984 */ /* 0x000fe20000000800 */
[----:B------:R-:W-:Y:S01]  /*6a70*/  @!PT LDS RZ, [RZ] ;  /* 0x00000000fffff984 */ /* 0x000fe20000000800 */
[----:B------:R-:W-:Y:S01]  /*6a80*/  @!PT LDS RZ, [RZ] ;  /* 0x00000000fffff984 */ /* 0x000fe20000000800 */
[----:B------:R-:W-:Y:S01]  /*6a90*/  @!PT LDS RZ, [RZ] ;  /* 0x00000000fffff984 */ /* 0x000fe20000000800 */
[----:B------:R2:W-:Y:S06]  /*6aa0*/  MEMBAR.ALL.CTA ;  /* 0x0000000000007992 */ /* 0x0005ec0000008000 */
[----:B--2---:R-:W2:Y:S01]  /*6ab0*/  FENCE.VIEW.ASYNC.S ;  /* 0x00000000000073c6 */ /* 0x004ea20000000000 */
[----:B------:R-:W-:Y:S01]  /*6ac0*/  @P6 SHF.L.U32 R2, R74, 0x1f, RZ ;  /* 0x0000001f4a026819 */ /* 0x000fe200000006ff */
[----:B--2---:R-:W-:Y:S06]  /*6ad0*/  BAR.SYNC.DEFER_BLOCKING 0x1, 0x80 ;  /* 0x0042000000007b1d */ /* 0x004fec0000010000 */
[----:B------:R-:W-:Y:S05]  /*6ae0*/  @P0 BRA `(.L_x_108) ;  /* 0x0000000000240947 */ /* 0x000fea0003800000 */
[----:B------:R-:W-:Y:S02]  /*6af0*/  UIADD3 UR8, UP0, UPT, UR52, 0x680, URZ ;  /* 0x0000068034087890 */ /* 0x000fe4000ff1e0ff */
[----:B------:R-:W-:Y:S02]  /*6b00*/  UIADD3 UR5, UPT, UPT, UR41, 0x20, URZ ;  /* 0x0000002029057890 */ /* 0x000fe4000fffe0ff */
[----:B------:R-:W-:Y:S02]  /*6b10*/  UIADD3 UR4, UPT, UPT, UR48, 0x2400, URZ ;  /* 0x0000240030047890 */ /* 0x000fe4000fffe0ff */
[----:B------:R-:W-:Y:S01]  /*6b20*/  UIADD3.X UR9, UPT, UPT, URZ, UR53, URZ, UP0, !UPT ;  /* 0x00000035ff097290 */ /* 0x000fe200087fe4ff */
[----:B------:R-:W-:Y:S01]  /*6b30*/  UMOV UR6, UR42 ;  /* 0x0000002a00067c82 */ /* 0x000fe20008000000 */
[----:B------:R-:W-:Y:S07]  /*6b40*/  UMOV UR7, UR36 ;  /* 0x0000002400077c82 */ /* 0x000fee0008000000 */
[----:B------:R2:W-:Y:S01]  /*6b50*/  UTMASTG.3D [UR4], [UR8] ;  /* 0x00000004080073b5 */ /* 0x0005e20008010000 */
[----:B------:R0:W-:Y:S01]  /*6b60*/  UTMACMDFLUSH ;  /* 0x00000000000079b7 */ /* 0x0001e20000000000 */
[----:B--2---:R-:W-:Y:S04]  /*6b70*/  DEPBAR.LE SB0, 0x1 ;  /* 0x000080400000791a */ /* 0x004fe80000000000 */
.L_x_108:
[----:B------:R-:W-:Y:S05]  /*6b80*/  BSYNC.RECONVERGENT B0 ;  /* 0x0000000000007941 */ /* 0x000fea0003800200 */
.L_x_107:
[----:B------:R-:W-:Y:S01]  /*6b90*/  BAR.SYNC.DEFER_BLOCKING 0x1, 0x80 ;  /* 0x0042000000007b1d */ /* 0x000fe20000010000 */
[----:B------:R-:W-:Y:S04]  /*6ba0*/  UIADD3 UR40, UPT, UPT, UR51, 0x1, URZ ;  /* 0x0000000133287890 */ /* 0x000fe8000fffe0ff */
[----:B------:R-:W-:Y:S04]  /*6bb0*/  UISETP.NE.AND UP0, UPT, UR40, 0x4, UPT ;  /* 0x000000042800788c */ /* 0x000fe8000bf05270 */
[----:B------:R-:W-:Y:S01]  /*6bc0*/  USEL UR40, UR40, URZ, UP0 ;  /* 0x000000ff28287287 */ /* 0x000fe20008000000 */
[----:B------:R2:W-:Y:S01]  /*6bd0*/  @P6 SYNCS.ARRIVE.TRANS64.RED.A1T0 RZ, [R16+URZ], RZ ;  /* 0x000000ff10ff69a7 */ /* 0x0005e200081004ff */
[----:B------:R-:W-:Y:S01]  /*6be0*/  BSSY B1, `(.L_x_109) ;  /* 0x0000018000017945 */ /* 0x000fe20003800000 */
[----:B------:R-:W3:Y:S02]  /*6bf0*/  @P6 SYNCS.PHASECHK.TRANS64.TRYWAIT P0, [R0+URZ+0x40], R2 ;  /* 0x00004002000065a7 */ /* 0x000ee400080011ff */
[----:B---3--:R-:W-:Y:S01]  /*6c00*/  @P6 SEL R90, RZ, 0x1, !P0 ;  /* 0x00000001ff5a6807 */ /* 0x008fe20004000000 */
[----:B--2---:R-:W-:Y:S06]  /*6c10*/  @!P6 BRA `(.L_x_110) ;  /* 0x000000000050e947 */ /* 0x004fec0003800000 */
        /* <DEDUP_REMOVED lines=8> */
[----:B------:R-:W-:Y:S04]  /*6ca0*/  SHF.L.U32 R5, R74, 0x1f, RZ ;  /* 0x0000001f4a057819 */ /* 0x000fe800000006ff */
[----:B------:R-:W1:Y:S02]  /*6cb0*/  SYNCS.PHASECHK.TRANS64.TRYWAIT P0, [R0+URZ+0x40], R5 ;  /* 0x00004005000075a7 */ /* 0x000e6400080011ff */
[----:B-1----:R-:W-:Y:S05]  /*6cc0*/  @!P0 BRA `(.L_x_113) ;  /* 0x0000001800f08947 */ /* 0x002fea0003800000 */
.L_x_112:
[----:B------:R-:W-:Y:S05]  /*6cd0*/  BSYNC B0 ;  /* 0x0000000000007941 */ /* 0x000fea0003800000 */
.L_x_111:
[----:B------:R-:W-:Y:S02]  /*6ce0*/  ISETP.NE.AND P0, PT, R91, RZ, PT ;  /* 0x000000ff5b00720c */ /* 0x000fe40003f05270 */
[----:B------:R-:W-:Y:S11]  /*6cf0*/  IADD3 R88, PT, PT, R88, 0x1, RZ ;  /* 0x0000000158587810 */ /* 0x000ff60007ffe0ff */
[----:B-1----:R-:W-:Y:S01]  /*6d00*/  @P0 IMAD.IADD R0, R75, 0x1, R2 ;  /* 0x000000014b000824 */ /* 0x002fe200078e0202 */
[----:B------:R-:W-:Y:S05]  /*6d10*/  @P0 WARPSYNC.ALL ;  /* 0x0000000000000948 */ /* 0x000fea0003800000 */
[----:B------:R2:W3:Y:S04]  /*6d20*/  @P0 LDSM.16.M88.4 R40, [R4+UR48+0x400] ;  /* 0x000400300428083b */ /* 0x0004e80008000200 */
[----:B------:R2:W4:Y:S04]  /*6d30*/  @P0 LDSM.16.M88.4 R44, [R3+0x400] ;  /* 0x00040000032c083b */ /* 0x0005280000000200 */
[----:B------:R2:W1:Y:S04]  /*6d40*/  @P0 LDSM.16.M88.4 R48, [R2+0x400] ;  /* 0x000400000230083b */ /* 0x0004680000000200 */
[----:B------:R2:W1:Y:S02]  /*6d50*/  @P0 LDSM.16.M88.4 R52, [R0+0x400] ;  /* 0x000400000034083b */ /* 0x0004640000000200 */
.L_x_110:
[----:B------:R-:W-:Y:S05]  /*6d60*/  BSYNC B1 ;  /* 0x0000000000017941 */ /* 0x000fea0003800000 */
.L_x_109:
[----:B--2---:R-:W-:Y:S05]  /*6d70*/  VIADD R0, R34, 0x40 ;  /* 0x0000004022007836 */ /* 0x004fea0000000000 */
        /* <DEDUP_REMOVED lines=20> */
.L_x_114:
        /* <DEDUP_REMOVED lines=12> */
[----:B---3--:R-:W-:Y:S01]  /*6f80*/  FFMA R36, R35, R40, R0 ;  /* 0x0000002823247223 */ /* 0x008fe20000000000 */
[----:B------:R-:W-:Y:S01]  /*6f90*/  FMUL R4, R33, R8 ;  /* 0x0000000821047220 */ /* 0x000fe20000400000 */
[----:B------:R-:W-:Y:S01]  /*6fa0*/  FFMA R37, R35, R41, R2 ;  /* 0x0000002923257223 */ /* 0x000fe20000000002 */
        /* <DEDUP_REMOVED lines=51> */
.L_x_116:
[----:B------:R-:W-:Y:S05]  /*72e0*/  BSYNC.RECONVERGENT B0 ;  /* 0x0000000000007941 */ /* 0x000fea0003800200 */
.L_x_115:
        /* <DEDUP_REMOVED lines=12> */
[----:B------:R-:W-:Y:S04]  /*73b0*/  @P1 IMAD R88, R88, 0x2000, R89 ;  /* 0x0000200058581824 */ /* 0x000fe800078e0259 */
[----:B------:R-:W-:Y:S05]  /*73c0*/  @P1 VIADD R3, R88, UR48 ;  /* 0x0000003058031c36 */ /* 0x000fea0008000000 */
[----:B------:R-:W-:Y:S01]  /*73d0*/  @P1 IADD3 R87, PT, PT, R87, R3, RZ ;  /* 0x0000000357571210 */ /* 0x000fe20007ffe0ff */
[----:B------:R-:W-:Y:S01]  /*73e0*/  @P1 IMAD.IADD R3, R75, 0x1, R3 ;  /* 0x000000014b031824 */ /* 0x000fe200078e0203 */
[----:B------:R-:W-:Y:S06]  /*73f0*/  @P0 BRA `(.L_x_120) ;  /* 0x00000000000c0947 */ /* 0x000fec0003800000 */
[----:B------:R-:W-:Y:S04]  /*7400*/  SHF.L.U32 R0, R74, 0x1f, RZ ;  /* 0x0000001f4a007819 */ /* 0x000fe800000006ff */
[----:B------:R-:W2:Y:S02]  /*7410*/  SYNCS.PHASECHK.TRANS64.TRYWAIT P0, [R2+URZ+0x40], R0 ;  /* 0x00004000020075a7 */ /* 0x000ea400080011ff */
[----:B--2---:R-:W-:Y:S05]  /*7420*/  @!P0 BRA `(.L_x_121) ;  /* 0x00000014002c8947 */ /* 0x004fea0003800000 */
.L_x_120:
[----:B------:R-:W-:Y:S05]  /*7430*/  BSYNC B0 ;  /* 0x0000000000007941 */ /* 0x000fea0003800000 */
.L_x_119:
[----:B------:R-:W-:Y:S11]  /*7440*/  ISETP.NE.AND P0, PT, R91, RZ, PT ;  /* 0x000000ff5b00720c */ /* 0x000ff60003f05270 */
[----:B------:R-:W-:Y:S02]  /*7450*/  @!UPT UIADD3 URZ, UPT, UPT, URZ, URZ, URZ ;  /* 0x000000fffffff290 */ /* 0x000fe4000fffe0ff */
[----:B--2---:R-:W-:Y:S01]  /*7460*/  @P0 IADD3 R0, PT, PT, R75, R87, RZ ;  /* 0x000000574b000210 */ /* 0x004fe20007ffe0ff */
[----:B------:R-:W-:Y:S05]  /*7470*/  @P0 WARPSYNC.ALL ;  /* 0x0000000000000948 */ /* 0x000fea0003800000 */
[----:B------:R2:W3:Y:S04]  /*7480*/  @P0 LDSM.16.M88.4 R40, [R88+UR48+0x400] ;  /* 0x000400305828083b */ /* 0x0004e80008000200 */
[----:B------:R2:W4:Y:S04]  /*7490*/  @P0 LDSM.16.M88.4 R44, [R3+0x400] ;  /* 0x00040000032c083b */ /* 0x0005280000000200 */
[----:B------:R2:W1:Y:S04]  /*74a0*/  @P0 LDSM.16.M88.4 R48, [R87+0x400] ;  /* 0x000400005730083b */ /* 0x0004680000000200 */
[----:B------:R2:W1:Y:S02]  /*74b0*/  @P0 LDSM.16.M88.4 R52, [R0+0x400] ;  /* 0x000400000034083b */ /* 0x0004640000000200 */
.L_x_118:
[----:B------:R-:W-:Y:S05]  /*74c0*/  BSYNC B1 ;  /* 0x0000000000017941 */ /* 0x000fea0003800000 */
.L_x_117:
        /* <DEDUP_REMOVED lines=21> */
.L_x_122:
[----:B------:R-:W-:Y:S01]  /*7620*/  ISETP.NE.AND P0, PT, R77, RZ, PT ;  /* 0x000000ff4d00720c */ /* 0x000fe20003f05270 */
[----:B------:R-:W-:Y:S05]  /*7630*/  WARPSYNC.ALL ;  /* 0x0000000000007948 */ /* 0x000fea0003800000 */
[----:B------:R-:W-:Y:S01]  /*7640*/  R2UR UR4, R34 ;  /* 0x00000000220472ca */ /* 0x000fe200000e0000 */
[----:B------:R-:W-:Y:S01]  /*7650*/  BSSY.RECONVERGENT B0, `(.L_x_123) ;  /* 0x000003c000007945 */ /* 0x000fe20003800200 */
[----:B------:R-:W-:Y:S11]  /*7660*/  R2UR UR5, R86 ;  /* 0x00000000560572ca */ /* 0x000ff600000e0000 */
[----:B-1----:R-:W1:Y:S01]  /*7670*/  LDTM.16dp128bit.x8 R4, tmem[UR4+0x60] ;  /* 0x00006004000479ee */ /* 0x002e620008180000 */
[----:B------:R-:W-:Y:S01]  /*7680*/  NOP ;  /* 0x0000000000007918 */ /* 0x000fe20000000000 */
[----:B------:R-:W-:Y:S04]  /*7690*/  UIADD3 UR5, UPT, UPT, UR5, 0xd0, URZ ;  /* 0x000000d005057890 */ /* 0x000fe8000fffe0ff */
[----:B------:R-:W-:Y:S09]  /*76a0*/  UPRMT UR5, UR37, 0x654, UR5 ;  /* 0x0000065425057896 */ /* 0x000ff20008000005 */
[----:B-1----:R-:W-:Y:S01]  /*76b0*/  SYNCS.ARRIVE.TRANS64.RED.A1T0 RZ, [UR5], RZ ;  /* 0x000000ffffff79a7 */ /* 0x002fe20008100405 */
[C---:B------:R-:W-:Y:S01]  /*76c0*/  FMUL R0, R33.reuse, R4 ;  /* 0x0000000421007220 */ /* 0x040fe20000400000 */
        /* <DEDUP_REMOVED lines=33> */
[----:B------:R-:W-:Y:S05]  /*78e0*/  FFMA R15, R35, R55, R19 ;  /* 0x00000037230f7223 */ /* 0x000fea0000000013 */
[----:B------:R1:W-:Y:S01]  /*78f0*/  STSM.16.M88.4 [R85+0x6000], R12 ;  /* 0x0060000c55007844 */ /* 0x0003e20000000200 */
        /* <DEDUP_REMOVED lines=17> */
.L_x_124:
[----:B------:R-:W-:Y:S05]  /*7a10*/  BSYNC.RECONVERGENT B0 ;  /* 0x0000000000007941 */ /* 0x000fea0003800200 */
.L_x_123:
[----:B------:R-:W-:Y:S01]  /*7a20*/  BAR.SYNC.DEFER_BLOCKING 0x1, 0x80 ;  /* 0x0042000000007b1d */ /* 0x000fe20000010000 */
[----:B------:R-:W-:Y:S01]  /*7a30*/  UISETP.NE.AND UP0, UPT, UR49, -0x4, UPT ;  /* 0xfffffffc3100788c */ /* 0x000fe2000bf05270 */
[----:B------:R-:W-:Y:S08]  /*7a40*/  IADD3 R31, PT, PT, R31, 0x1, RZ ;  /* 0x000000011f1f7810 */ /* 0x000ff00007ffe0ff */
[----:B------:R-:W-:Y:S05]  /*7a50*/  BRA.U !UP0, `(.L_x_125) ;  /* 0x0000000108287547 */ /* 0x000fea000b800000 */
[----:B------:R-:W-:Y:S01]  /*7a60*/  ISETP.NE.AND P0, PT, R81, RZ, PT ;  /* 0x000000ff5100720c */ /* 0x000fe20003f05270 */
[----:B------:R-:W-:Y:S01]  /*7a70*/  IMAD.U32 R2, RZ, RZ, UR51 ;  /* 0x00000033ff027e24 */ /* 0x000fe2000f8e00ff */
[----:B------:R-:W-:Y:S01]  /*7a80*/  UIADD3 UR51, UPT, UPT, UR51, 0x1, URZ ;  /* 0x0000000133337890 */ /* 0x000fe2000fffe0ff */
[----:B------:R-:W-:Y:S03]  /*7a90*/  IMAD.U32 R0, RZ, RZ, UR37 ;  /* 0x00000025ff007e24 */ /* 0x000fe6000f8e00ff */
[----:B------:R-:W-:Y:S04]  /*7aa0*/  UISETP.NE.AND UP0, UPT, UR51, 0x4, UPT ;  /* 0x000000043300788c */ /* 0x000fe8000bf05270 */
[----:B------:R-:W-:Y:S03]  /*7ab0*/  USEL UR51, UR51, URZ, UP0 ;  /* 0x000000ff33337287 */ /* 0x000fe60008000000 */
[----:B------:R-:W-:Y:S05]  /*7ac0*/  @P0 LEA R2, R2, UR48, 0x3 ;  /* 0x0000003002020c11 */ /* 0x000fea000f8e18ff */
[----:B------:R-:W-:Y:S05]  /*7ad0*/  @P0 VIADD R2, R2, 0x60 ;  /* 0x0000006002020836 */ /* 0x000fea0000000000 */
[----:B------:R-:W-:Y:S04]  /*7ae0*/  @P0 PRMT R0, R0, 0x654, R2 ;  /* 0x0000065400000816 */ /* 0x000fe80000000002 */
[----:B------:R2:W-:Y:S03]  /*7af0*/  @P0 SYNCS.ARRIVE.TRANS64.RED.A1T0 RZ, [R0+URZ], RZ ;  /* 0x000000ff00ff09a7 */ /* 0x0005e600081004ff */
.L_x_125:
[----:B------:R-:W-:Y:S01]  /*7b00*/  ISETP.NE.AND P2, PT, R78, RZ, PT ;  /* 0x000000ff4e00720c */ /* 0x000fe20003f45270 */
[----:B------:R-:W-:Y:S01]  /*7b10*/  UIADD3 UR49, UPT, UPT, UR49, 0x4, URZ ;  /* 0x0000000431317890 */ /* 0x000fe2000fffe0ff */
[----:B------:R-:W-:Y:S01]  /*7b20*/  ISETP.NE.AND P0, PT, R80, 0x2, PT ;  /* 0x000000025000780c */ /* 0x000fe20003f05270 */
[----:B-1----:R-:W-:Y:S01]  /*7b30*/  IMAD.IADD R14, R29, 0x1, R62 ;  /* 0x000000011d0e7824 */ /* 0x002fe200078e023e */
[----:B------:R-:W-:Y:S01]  /*7b40*/  ISETP.NE.AND P1, PT, R31, 0x4, PT ;  /* 0x000000041f00780c */ /* 0x000fe20003f25270 */
[----:B------:R-:W-:Y:S01]  /*7b50*/  IMAD.IADD R15, R30, 0x1, R63 ;  /* 0x000000011e0f7824 */ /* 0x000fe200078e023f */
[----:B------:R-:W-:Y:S02]  /*7b60*/  SEL R2, RZ, 0x1, P0 ;  /* 0x00000001ff027807 */ /* 0x000fe40000000000 */
[----:B--2---:R-:W-:Y:S02]  /*7b70*/  SEL R0, RZ, 0x1, P1 ;  /* 0x00000001ff007807 */ /* 0x004fe40000800000 */
[----:B------:R-:W-:Y:S02]  /*7b80*/  LOP3.LUT R72, R72, R2, RZ, 0x3c, !PT ;  /* 0x0000000248487212 */ /* 0x000fe400078e3cff */
[----:B------:R-:W-:Y:S02]  /*7b90*/  LOP3.LUT R73, R73, R0, RZ, 0x3c, !PT ;  /* 0x0000000049497212 */ /* 0x000fe400078e3cff */
[----:B------:R-:W-:Y:S02]  /*7ba0*/  @P2 R2UR UR36, R71 ;  /* 0x00000000472422ca */ /* 0x000fe400000e0000 */
[----:B------:R-:W-:Y:S02]  /*7bb0*/  SEL R80, R80, RZ, P0 ;  /* 0x000000ff50507207 */ /* 0x000fe40000000000 */
[----:B------:R-:W-:Y:S01]  /*7bc0*/  SEL R31, R31, RZ, P1 ;  /* 0x000000ff1f1f7207 */ /* 0x000fe20000800000 */
[----:B------:R-:W-:Y:S10]  /*7bd0*/  @P2 BRA `(.L_x_126) ;  /* 0xffffffd400082947 */ /* 0x000ff4000383ffff */
[----:B------:R-:W-:-:S09]  /*7be0*/  UISETP.NE.AND UP0, UPT, UR50, URZ, UPT ;  /* 0x000000ff3200728c */ /* 0x000fd2000bf05270 */
[----:B------:R-:W-:Y:S05]  /*7bf0*/  BRA.U !UP0, `(.L_x_127) ;  /* 0x0000000108487547 */ /* 0x000fea000b800000 */
[----:B------:R-:W1:Y:S02]  /*7c00*/  LDCU.64 UR4, c[0x0][0x890] ;  /* 0x00011200ff0477ac */ /* 0x000e640008000a00 */
[----:B-1----:R-:W-:-:S04]  /*7c10*/  UISETP.NE.U32.AND UP0, UPT, UR4, URZ, UPT ;  /* 0x000000ff0400728c */ /* 0x002fc8000bf05070 */
[----:B------:R-:W-:-:S09]  /*7c20*/  UISETP.NE.AND.EX UP0, UPT, UR5, URZ, UPT, UP0 ;  /* 0x000000ff0500728c */ /* 0x000fd2000bf05300 */
[----:B------:R-:W-:Y:S05]  /*7c30*/  BRA.U UP0, `(.L_x_128) ;  /* 0x00000001000c7547 */ /* 0x000fea000b800000 */
[----:B------:R-:W-:-:S13]  /*7c40*/  FSETP.NEU.AND P0, PT, R35, RZ, PT ;  /* 0x000000ff2300720b */ /* 0x000fda0003f0d000 */
[----:B------:R-:W-:Y:S05]  /*7c50*/  @!P0 EXIT ;  /* 0x000000000000894d */ /* 0x000fea0003800000 */
[----:B------:R-:W-:Y:S05]  /*7c60*/  BRA `(.L_x_127) ;  /* 0x00000000002c7947 */ /* 0x000fea0003800000 */
.L_x_128:
[----:B------:R-:W-:Y:S01]  /*7c70*/  ISETP.NE.AND P0, PT, R79, RZ, PT ;  /* 0x000000ff4f00720c */ /* 0x000fe20003f05270 */
[----:B------:R-:W-:-:S12]  /*7c80*/  BSSY.RECONVERGENT B0, `(.L_x_127) ;  /* 0x0000009000007945 */ /* 0x000fd80003800200 */
[----:B------:R-:W-:Y:S05]  /*7c90*/  @P0 BRA `(.L_x_129) ;  /* 0x0000000000140947 */ /* 0x000fea0003800000 */
[----:B------:R-:W1:Y:S02]  /*7ca0*/  LDCU.64 UR4, c[0x0][0x888] ;  /* 0x00011100ff0477ac */ /* 0x000e640008000a00 */
[----:B-1----:R-:W-:-:S04]  /*7cb0*/  ISETP.NE.U32.AND P0, PT, RZ, UR4, PT ;  /* 0x00000004ff007c0c */ /* 0x002fc8000bf05070 */
[----:B------:R-:W-:-:S13]  /*7cc0*/  ISETP.NE.AND.EX P0, PT, RZ, UR5, PT, P0 ;  /* 0x00000005ff007c0c */ /* 0x000fda000bf05300 */
[----:B------:R-:W-:Y:S05]  /*7cd0*/  @!P0 EXIT ;  /* 0x000000000000894d */ /* 0x000fea0003800000 */
[----:B------:R-:W-:Y:S05]  /*7ce0*/  BRA `(.L_x_130) ;  /* 0x0000000000087947 */ /* 0x000fea0003800000 */
.L_x_129:
[----:B------:R-:W-:-:S13]  /*7cf0*/  FSETP.NEU.AND P0, PT, R35, RZ, PT ;  /* 0x000000ff2300720b */ /* 0x000fda0003f0d000 */
[----:B------:R-:W-:Y:S05]  /*7d00*/  @!P0 EXIT ;  /* 0x000000000000894d */ /* 0x000fea0003800000 */
.L_x_130:
[----:B------:R-:W-:Y:S05]  /*7d10*/  BSYNC.RECONVERGENT B0 ;  /* 0x0000000000007941 */ /* 0x000fea0003800200 */
.L_x_127:
[----:B------:R-:W-:Y:S01]  /*7d20*/  ULEA UR4, UR51, UR48, 0x3 ;  /* 0x0000003033047291 */ /* 0x000fe2000f8e18ff */
[----:B------:R-:W-:-:S04]  /*7d30*/  DEPBAR.LE SB0, 0x0 ;  /* 0x000080000000791a */ /* 0x000fc80000000000 */
[----:B------:R-:W-:-:S04]  /*7d40*/  UIADD3 UR4, UPT, UPT, UR4, 0x60, URZ ;  /* 0x0000006004047890 */ /* 0x000fc8000fffe0ff */
[----:B------:R-:W-:-:S09]  /*7d50*/  UPRMT UR4, UR37, 0x654, UR4 ;  /* 0x0000065425047896 */ /* 0x000fd20008000004 */
[----:B------:R-:W-:Y:S01]  /*7d60*/  SYNCS.ARRIVE.TRANS64.RED.A1T0 RZ, [UR4], RZ ;  /* 0x000000ffffff79a7 */ /* 0x000fe20008100404 */
[----:B------:R-:W-:Y:S05]  /*7d70*/  EXIT ;  /* 0x000000000000794d */ /* 0x000fea0003800000 */
.L_x_19:
[----:B--2---:R2:W1:Y:S02]  /*7d80*/  SYNCS.PHASECHK.TRANS64.TRYWAIT P0, [R2+URZ+0x100], R3 ;  /* 0x00010003020075a7 */ /* 0x00446400080011ff */
[----:B-1----:R-:W-:Y:S05]  /*7d90*/  @!P0 NANOSLEEP.SYNCS 0x989680 ;  /* 0x009896800000895d */ /* 0x002fea0003900000 */
[----:B------:R-:W1:Y:S02]  /*7da0*/  @!P0 SYNCS.PHASECHK.TRANS64 P0, [R2+URZ+0x100], R3 ;  /* 0x00010003020085a7 */ /* 0x000e6400080010ff */
[----:B-1----:R-:W-:Y:S05]  /*7db0*/  @!P0 BRA `(.L_x_19) ;  /* 0xfffffffc00f08947 */ /* 0x002fea000383ffff */
[----:B------:R-:W-:Y:S05]  /*7dc0*/  BRA `(.L_x_131) ;  /* 0xffffff9800047947 */ /* 0x000fea000383ffff */
.L_x_22:
[----:B-1----:R-:W-:-:S07]  /*7dd0*/  MOV R2, UR33 ;  /* 0x0000002100027c02 */ /* 0x002fce0008000f00 */
.L_x_132:
[----:B-1----:R1:W2:Y:S02]  /*7de0*/  SYNCS.PHASECHK.TRANS64.TRYWAIT P0, [R2+URZ+0x20], R4 ;  /* 0x00002004020075a7 */ /* 0x0022a400080011ff */
[----:B--2---:R-:W-:Y:S05]  /*7df0*/  @!P0 NANOSLEEP.SYNCS 0x989680 ;  /* 0x009896800000895d */ /* 0x004fea0003900000 */
[----:B------:R-:W2:Y:S02]  /*7e00*/  @!P0 SYNCS.PHASECHK.TRANS64 P0, [R2+URZ+0x20], R4 ;  /* 0x00002004020085a7 */ /* 0x000ea400080010ff */
[----:B--2---:R-:W-:Y:S05]  /*7e10*/  @!P0 BRA `(.L_x_132) ;  /* 0xfffffffc00f08947 */ /* 0x004fea000383ffff */
[----:B------:R-:W-:Y:S05]  /*7e20*/  BRA `(.L_x_21) ;  /* 0xffffff9800547947 */ /* 0x000fea000383ffff */
.L_x_28:
[----:B-1----:R-:W-:-:S07]  /*7e30*/  MOV R2, UR33 ;  /* 0x0000002100027c02 */ /* 0x002fce0008000f00 */
.L_x_133:
[----:B-1----:R1:W2:Y:S02]  /*7e40*/  SYNCS.PHASECHK.TRANS64.TRYWAIT P0, [R2+URZ+0x20], R4 ;  /* 0x00002004020075a7 */ /* 0x0022a400080011ff */
[----:B--2---:R-:W-:Y:S05]  /*7e50*/  @!P0 NANOSLEEP.SYNCS 0x989680 ;  /* 0x009896800000895d */ /* 0x004fea0003900000 */
[----:B------:R-:W2:Y:S02]  /*7e60*/  @!P0 SYNCS.PHASECHK.TRANS64 P0, [R2+URZ+0x20], R4 ;  /* 0x00002004020085a7 */ /* 0x000ea400080010ff */
[----:B--2---:R-:W-:Y:S05]  /*7e70*/  @!P0 BRA `(.L_x_133) ;  /* 0xfffffffc00f08947 */ /* 0x004fea000383ffff */
[----:B------:R-:W-:Y:S05]  /*7e80*/  BRA `(.L_x_27) ;  /* 0xffffff9c002c7947 */ /* 0x000fea000383ffff */
.L_x_32:
[----:B-1----:R1:W2:Y:S02]  /*7e90*/  SYNCS.PHASECHK.TRANS64.TRYWAIT P0, [R2+URZ+0x90], R3 ;  /* 0x00009003020075a7 */ /* 0x0022a400080011ff */
[----:B--2---:R-:W-:Y:S05]  /*7ea0*/  @!P0 NANOSLEEP.SYNCS 0x989680 ;  /* 0x009896800000895d */ /* 0x004fea0003900000 */
[----:B------:R-:W2:Y:S02]  /*7eb0*/  @!P0 SYNCS.PHASECHK.TRANS64 P0, [R2+URZ+0x90], R3 ;  /* 0x00009003020085a7 */ /* 0x000ea400080010ff */
[----:B--2---:R-:W-:Y:S05]  /*7ec0*/  @!P0 BRA `(.L_x_32) ;  /* 0xfffffffc00f08947 */ /* 0x004fea000383ffff */
[----:B------:R-:W-:Y:S05]  /*7ed0*/  BRA `(.L_x_134) ;  /* 0xffffff9c00e47947 */ /* 0x000fea000383ffff */
.L_x_36:
[----:B----4-:R-:W-:-:S07]  /*7ee0*/  MOV R0, UR5 ;  /* 0x0000000500007c02 */ /* 0x010fce0008000f00 */
.L_x_135:
[----:B-1----:R1:W2:Y:S02]  /*7ef0*/  SYNCS.PHASECHK.TRANS64.TRYWAIT P0, [R0+URZ], R2 ;  /* 0x00000002000075a7 */ /* 0x0022a400080011ff */
[----:B--2---:R-:W-:Y:S05]  /*7f00*/  @!P0 NANOSLEEP.SYNCS 0x989680 ;  /* 0x009896800000895d */ /* 0x004fea0003900000 */
[----:B------:R-:W2:Y:S02]  /*7f10*/  @!P0 SYNCS.PHASECHK.TRANS64 P0, [R0+URZ], R2 ;  /* 0x00000002000085a7 */ /* 0x000ea400080010ff */
[----:B--2---:R-:W-:Y:S05]  /*7f20*/  @!P0 BRA `(.L_x_135) ;  /* 0xfffffffc00f08947 */ /* 0x004fea000383ffff */
[----:B------:R-:W-:Y:S05]  /*7f30*/  BRA `(.L_x_136) ;  /* 0xffffffa400547947 */ /* 0x000fea000383ffff */
.L_x_37:
[----:B----4-:R-:W-:-:S07]  /*7f40*/  MOV R0, UR5 ;  /* 0x0000000500007c02 */ /* 0x010fce0008000f00 */
.L_x_137:
[----:B-1----:R1:W2:Y:S02]  /*7f50*/  SYNCS.PHASECHK.TRANS64.TRYWAIT P0, [R0+URZ], R3 ;  /* 0x00000003000075a7 */ /* 0x0022a400080011ff */
[----:B--2---:R-:W-:Y:S05]  /*7f60*/  @!P0 NANOSLEEP.SYNCS 0x989680 ;  /* 0x009896800000895d */ /* 0x004fea0003900000 */
[----:B------:R-:W2:Y:S02]  /*7f70*/  @!P0 SYNCS.PHASECHK.TRANS64 P0, [R0+URZ], R3 ;  /* 0x00000003000085a7 */ /* 0x000ea400080010ff */
[----:B--2---:R-:W-:Y:S05]  /*7f80*/  @!P0 BRA `(.L_x_137) ;  /* 0xfffffffc00f08947 */ /* 0x004fea000383ffff */
[----:B------:R-:W-:Y:S05]  /*7f90*/  BRA `(.L_x_138) ;  /* 0xffffffa400607947 */ /* 0x000fea000383ffff */
.L_x_38:
[----:B----4-:R-:W-:-:S07]  /*7fa0*/  MOV R0, UR5 ;  /* 0x0000000500007c02 */ /* 0x010fce0008000f00 */
.L_x_139:
[----:B-1----:R1:W2:Y:S02]  /*7fb0*/  SYNCS.PHASECHK.TRANS64.TRYWAIT P0, [R0+URZ], R3 ;  /* 0x00000003000075a7 */ /* 0x0022a400080011ff */
[----:B--2---:R-:W-:Y:S05]  /*7fc0*/  @!P0 NANOSLEEP.SYNCS 0x989680 ;  /* 0x009896800000895d */ /* 0x004fea0003900000 */
[----:B------:R-:W2:Y:S02]  /*7fd0*/  @!P0 SYNCS.PHASECHK.TRANS64 P0, [R0+URZ], R3 ;  /* 0x00000003000085a7 */ /* 0x000ea400080010ff */
[----:B--2---:R-:W-:Y:S05]  /*7fe0*/  @!P0 BRA `(.L_x_139) ;  /* 0xfffffffc00f08947 */ /* 0x004fea000383ffff */
[----:B------:R-:W-:Y:S05]  /*7ff0*/  BRA `(.L_x_140) ;  /* 0xffffffa4006c7947 */ /* 0x000fea000383ffff */
.L_x_41:
[----:B-1----:R1:W2:Y:S02]  /*8000*/  SYNCS.PHASECHK.TRANS64.TRYWAIT P0, [R0+URZ+0xf0], R4 ;  /* 0x0000f004000075a7 */ /* 0x0022a400080011ff */
[----:B--2---:R-:W-:Y:S05]  /*8010*/  @!P0 NANOSLEEP.SYNCS 0x989680 ;  /* 0x009896800000895d */ /* 0x004fea0003900000 */
[----:B------:R-:W2:Y:S02]  /*8020*/  @!P0 SYNCS.PHASECHK.TRANS64 P0, [R0+URZ+0xf0], R4 ;  /* 0x0000f004000085a7 */ /* 0x000ea400080010ff */
[----:B--2---:R-:W-:Y:S05]  /*8030*/  @!P0 BRA `(.L_x_41) ;  /* 0xfffffffc00f08947 */ /* 0x004fea000383ffff */
[----:B------:R-:W-:Y:S05]  /*8040*/  BRA `(.L_x_141) ;  /* 0xffffffa400c87947 */ /* 0x000fea000383ffff */
.L_x_42:
[----:B------:R-:W-:-:S07]  /*8050*/  MOV R0, UR5 ;  /* 0x0000000500007c02 */ /* 0x000fce0008000f00 */
.L_x_142:
[----:B-1----:R1:W2:Y:S02]  /*8060*/  SYNCS.PHASECHK.TRANS64.TRYWAIT P0, [R0+URZ+0xa0], R5 ;  /* 0x0000a005000075a7 */ /* 0x0022a400080011ff */
[----:B--2---:R-:W-:Y:S05]  /*8070*/  @!P0 NANOSLEEP.SYNCS 0x989680 ;  /* 0x009896800000895d */ /* 0x004fea0003900000 */
[----:B------:R-:W2:Y:S02]  /*8080*/  @!P0 SYNCS.PHASECHK.TRANS64 P0, [R0+URZ+0xa0], R5 ;  /* 0x0000a005000085a7 */ /* 0x000ea400080010ff */
[----:B--2---:R-:W-:Y:S05]  /*8090*/  @!P0 BRA `(.L_x_142) ;  /* 0xfffffffc00f08947 */ /* 0x004fea000383ffff */
[----:B------:R-:W-:Y:S05]  /*80a0*/  BRA `(.L_x_143) ;  /* 0xffffffa400d87947 */ /* 0x000fea000383ffff */
.L_x_43:
[----:B-1----:R1:W2:Y:S02]  /*80b0*/  SYNCS.PHASECHK.TRANS64.TRYWAIT P1, [R0+URZ+0x90], R4 ;  /* 0x00009004000075a7 */ /* 0x0022a400080211ff */
[----:B--2---:R-:W-:Y:S05]  /*80c0*/  @!P1 NANOSLEEP.SYNCS 0x989680 ;  /* 0x009896800000995d */ /* 0x004fea0003900000 */
[----:B------:R-:W2:Y:S02]  /*80d0*/  @!P1 SYNCS.PHASECHK.TRANS64 P1, [R0+URZ+0x90], R4 ;  /* 0x00009004000095a7 */ /* 0x000ea400080210ff */
[----:B--2---:R-:W-:Y:S05]  /*80e0*/  @!P1 BRA `(.L_x_43) ;  /* 0xfffffffc00f09947 */ /* 0x004fea000383ffff */
[----:B------:R-:W-:Y:S05]  /*80f0*/  BRA `(.L_x_144) ;  /* 0xffffffa800087947 */ /* 0x000fea000383ffff */
.L_x_46:
[----:B------:R-:W-:-:S07]  /*8100*/  MOV R0, UR5 ;  /* 0x0000000500007c02 */ /* 0x000fce0008000f00 */
.L_x_145:
[----:B-1----:R1:W2:Y:S02]  /*8110*/  SYNCS.PHASECHK.TRANS64.TRYWAIT P0, [R0+URZ+0xa0], R2 ;  /* 0x0000a002000075a7 */ /* 0x0022a400080011ff */
[----:B--2---:R-:W-:Y:S05]  /*8120*/  @!P0 NANOSLEEP.SYNCS 0x989680 ;  /* 0x009896800000895d */ /* 0x004fea0003900000 */
[----:B------:R-:W2:Y:S02]  /*8130*/  @!P0 SYNCS.PHASECHK.TRANS64 P0, [R0+URZ+0xa0], R2 ;  /* 0x0000a002000085a7 */ /* 0x000ea400080010ff */
[----:B--2---:R-:W-:Y:S05]  /*8140*/  @!P0 BRA `(.L_x_145) ;  /* 0xfffffffc00f08947 */ /* 0x004fea000383ffff */
[----:B------:R-:W-:Y:S05]  /*8150*/  BRA `(.L_x_45) ;  /* 0xffffffa8005c7947 */ /* 0x000fea000383ffff */
.L_x_53:
[----:B-1----:R1:W2:Y:S02]  /*8160*/  SYNCS.PHASECHK.TRANS64.TRYWAIT P1, [R0+URZ+0x90], R2 ;  /* 0x00009002000075a7 */ /* 0x0022a400080211ff */
[----:B--2---:R-:W-:Y:S05]  /*8170*/  @!P1 NANOSLEEP.SYNCS 0x989680 ;  /* 0x009896800000995d */ /* 0x004fea0003900000 */
[----:B------:R-:W2:Y:S02]  /*8180*/  @!P1 SYNCS.PHASECHK.TRANS64 P1, [R0+URZ+0x90], R2 ;  /* 0x00009002000095a7 */ /* 0x000ea400080210ff */
[----:B--2---:R-:W-:Y:S05]  /*8190*/  @!P1 BRA `(.L_x_53) ;  /* 0xfffffffc00f09947 */ /* 0x004fea000383ffff */
[----:B------:R-:W-:Y:S05]  /*81a0*/  BRA `(.L_x_146) ;  /* 0xffffffac00ec7947 */ /* 0x000fea000383ffff */
.L_x_54:
[----:B------:R-:W-:-:S07]  /*81b0*/  MOV R2, UR6 ;  /* 0x0000000600027c02 */ /* 0x000fce0008000f00 */
.L_x_147:
[----:B-1----:R1:W2:Y:S02]  /*81c0*/  SYNCS.PHASECHK.TRANS64.TRYWAIT P0, [R2+URZ+0xd0], R0 ;  /* 0x0000d000020075a7 */ /* 0x0022a400080011ff */
[----:B--2---:R-:W-:Y:S05]  /*81d0*/  @!P0 NANOSLEEP.SYNCS 0x989680 ;  /* 0x009896800000895d */ /* 0x004fea0003900000 */
[----:B------:R-:W2:Y:S02]  /*81e0*/  @!P0 SYNCS.PHASECHK.TRANS64 P0, [R2+URZ+0xd0], R0 ;  /* 0x0000d000020085a7 */ /* 0x000ea400080010ff */
[----:B--2---:R-:W-:Y:S05]  /*81f0*/  @!P0 BRA `(.L_x_147) ;  /* 0xfffffffc00f08947 */ /* 0x004fea000383ffff */
[----:B------:R-:W-:Y:S05]  /*8200*/  BRA `(.L_x_148) ;  /* 0xffffffb0003c7947 */ /* 0x000fea000383ffff */
.L_x_57:
[----:B------:R-:W-:Y:S07]  /*8210*/  MOV R0, UR11 ;  /* 0x0000000b00007c02 */ /* 0x000fee0008000f00 */
.L_x_149:
[----:B-1----:R1:W2:Y:S02]  /*8220*/  SYNCS.PHASECHK.TRANS64.TRYWAIT P0, [R0+URZ], R2 ;  /* 0x00000002000075a7 */ /* 0x0022a400080011ff */
[----:B--2---:R-:W-:Y:S05]  /*8230*/  @!P0 NANOSLEEP.SYNCS 0x989680 ;  /* 0x009896800000895d */ /* 0x004fea0003900000 */
[----:B------:R-:W2:Y:S02]  /*8240*/  @!P0 SYNCS.PHASECHK.TRANS64 P0, [R0+URZ], R2 ;  /* 0x00000002000085a7 */ /* 0x000ea400080010ff */
[----:B--2---:R-:W-:Y:S05]  /*8250*/  @!P0 BRA `(.L_x_149) ;  /* 0xfffffffc00f08947 */ /* 0x004fea000383ffff */
[----:B------:R-:W-:Y:S05]  /*8260*/  BRA `(.L_x_56) ;  /* 0xffffffb000587947 */ /* 0x000fea000383ffff */
.L_x_60:
[----:B------:R-:W-:-:S07]  /*8270*/  MOV R0, UR6 ;  /* 0x0000000600007c02 */ /* 0x000fce0008000f00 */
.L_x_150:
[----:B--2---:R2:W4:Y:S02]  /*8280*/  SYNCS.PHASECHK.TRANS64.TRYWAIT P0, [R0+URZ], R2 ;  /* 0x00000002000075a7 */ /* 0x00452400080011ff */
[----:B----4-:R-:W-:Y:S05]  /*8290*/  @!P0 NANOSLEEP.SYNCS 0x989680 ;  /* 0x009896800000895d */ /* 0x010fea0003900000 */
[----:B------:R-:W4:Y:S02]  /*82a0*/  @!P0 SYNCS.PHASECHK.TRANS64 P0, [R0+URZ], R2 ;  /* 0x00000002000085a7 */ /* 0x000f2400080010ff */
[----:B----4-:R-:W-:Y:S05]  /*82b0*/  @!P0 BRA `(.L_x_150) ;  /* 0xfffffffc00f08947 */ /* 0x010fea000383ffff */
[----:B------:R-:W-:Y:S05]  /*82c0*/  BRA `(.L_x_151) ;  /* 0xffffffb400847947 */ /* 0x000fea000383ffff */
.L_x_61:
[----:B------:R-:W-:-:S07]  /*82d0*/  MOV R0, UR6 ;  /* 0x0000000600007c02 */ /* 0x000fce0008000f00 */
.L_x_152:
[----:B-1----:R1:W2:Y:S02]  /*82e0*/  SYNCS.PHASECHK.TRANS64.TRYWAIT P0, [R0+URZ], R3 ;  /* 0x00000003000075a7 */ /* 0x0022a400080011ff */
[----:B--2---:R-:W-:Y:S05]  /*82f0*/  @!P0 NANOSLEEP.SYNCS 0x989680 ;  /* 0x009896800000895d */ /* 0x004fea0003900000 */
[----:B------:R-:W2:Y:S02]  /*8300*/  @!P0 SYNCS.PHASECHK.TRANS64 P0, [R0+URZ], R3 ;  /* 0x00000003000085a7 */ /* 0x000ea400080010ff */
[----:B--2---:R-:W-:Y:S05]  /*8310*/  @!P0 BRA `(.L_x_152) ;  /* 0xfffffffc00f08947 */ /* 0x004fea000383ffff */
[----:B------:R-:W-:Y:S05]  /*8320*/  BRA `(.L_x_153) ;  /* 0xffffffb400907947 */ /* 0x000fea000383ffff */
.L_x_62:
[----:B------:R-:W-:-:S07]  /*8330*/  MOV R0, UR6 ;  /* 0x0000000600007c02 */ /* 0x000fce0008000f00 */
.L_x_154:
[----:B-1----:R1:W2:Y:S02]  /*8340*/  SYNCS.PHASECHK.TRANS64.TRYWAIT P0, [R0+URZ], R3 ;  /* 0x00000003000075a7 */ /* 0x0022a400080011ff */
[----:B--2---:R-:W-:Y:S05]  /*8350*/  @!P0 NANOSLEEP.SYNCS 0x989680 ;  /* 0x009896800000895d */ /* 0x004fea0003900000 */
[----:B------:R-:W2:Y:S02]  /*8360*/  @!P0 SYNCS.PHASECHK.TRANS64 P0, [R0+URZ], R3 ;  /* 0x00000003000085a7 */ /* 0x000ea400080010ff */
[----:B--2---:R-:W-:Y:S05]  /*8370*/  @!P0 BRA `(.L_x_154) ;  /* 0xfffffffc00f08947 */ /* 0x004fea000383ffff */
[----:B------:R-:W-:Y:S05]  /*8380*/  BRA `(.L_x_155) ;  /* 0xffffffb4009c7947 */ /* 0x000fea000383ffff */
.L_x_63:
[----:B-1----:R-:W-:-:S07]  /*8390*/  MOV R0, UR7 ;  /* 0x0000000700007c02 */ /* 0x002fce0008000f00 */
.L_x_156:
[----:B-1----:R1:W2:Y:S02]  /*83a0*/  SYNCS.PHASECHK.TRANS64.TRYWAIT P0, [R0+URZ], R2 ;  /* 0x00000002000075a7 */ /* 0x0022a400080011ff */
[----:B--2---:R-:W-:Y:S05]  /*83b0*/  @!P0 NANOSLEEP.SYNCS 0x989680 ;  /* 0x009896800000895d */ /* 0x004fea0003900000 */
[----:B------:R-:W2:Y:S02]  /*83c0*/  @!P0 SYNCS.PHASECHK.TRANS64 P0, [R0+URZ], R2 ;  /* 0x00000002000085a7 */ /* 0x000ea400080010ff */
[----:B--2---:R-:W-:Y:S05]  /*83d0*/  @!P0 BRA `(.L_x_156) ;  /* 0xfffffffc00f08947 */ /* 0x004fea000383ffff */
[----:B------:R-:W-:Y:S05]  /*83e0*/  BRA `(.L_x_157) ;  /* 0xffffffb400a87947 */ /* 0x000fea000383ffff */
.L_x_68:
[----:B--2---:R2:W3:Y:S02]  /*83f0*/  SYNCS.PHASECHK.TRANS64.TRYWAIT P0, [R0+URZ+0x90], R2 ;  /* 0x00009002000075a7 */ /* 0x0044e400080011ff */
[----:B---3--:R-:W-:Y:S05]  /*8400*/  @!P0 NANOSLEEP.SYNCS 0x989680 ;  /* 0x009896800000895d */ /* 0x008fea0003900000 */
[----:B------:R-:W3:Y:S02]  /*8410*/  @!P0 SYNCS.PHASECHK.TRANS64 P0, [R0+URZ+0x90], R2 ;  /* 0x00009002000085a7 */ /* 0x000ee400080010ff */
[----:B---3--:R-:W-:Y:S05]  /*8420*/  @!P0 BRA `(.L_x_68) ;  /* 0xfffffffc00f08947 */ /* 0x008fea000383ffff */
[----:B------:R-:W-:Y:S05]  /*8430*/  BRA `(.L_x_158) ;  /* 0xffffffb800b07947 */ /* 0x000fea000383ffff */
.L_x_71:
[----:B------:R-:W-:Y:S07]  /*8440*/  MOV R0, UR7 ;  /* 0x0000000700007c02 */ /* 0x000fee0008000f00 */
.L_x_159:
[----:B--2---:R2:W3:Y:S02]  /*8450*/  SYNCS.PHASECHK.TRANS64.TRYWAIT P0, [R0+URZ+0x88], R2 ;  /* 0x00008802000075a7 */ /* 0x0044e400080011ff */
[----:B---3--:R-:W-:Y:S05]  /*8460*/  @!P0 NANOSLEEP.SYNCS 0x989680 ;  /* 0x009896800000895d */ /* 0x008fea0003900000 */
[----:B------:R-:W3:Y:S02]  /*8470*/  @!P0 SYNCS.PHASECHK.TRANS64 P0, [R0+URZ+0x88], R2 ;  /* 0x00008802000085a7 */ /* 0x000ee400080010ff */
[----:B---3--:R-:W-:Y:S05]  /*8480*/  @!P0 BRA `(.L_x_159) ;  /* 0xfffffffc00f08947 */ /* 0x008fea000383ffff */
[----:B------:R-:W-:Y:S05]  /*8490*/  BRA `(.L_x_70) ;  /* 0xffffffbc00907947 */ /* 0x000fea000383ffff */
.L_x_74:
[----:B------:R-:W-:Y:S07]  /*84a0*/  MOV R0, UR7 ;  /* 0x0000000700007c02 */ /* 0x000fee0008000f00 */
.L_x_160:
[----:B-1----:R1:W2:Y:S02]  /*84b0*/  SYNCS.PHASECHK.TRANS64.TRYWAIT P0, [R0+URZ+0x60], R14 ;  /* 0x0000600e000075a7 */ /* 0x0022a400080011ff */
[----:B--2---:R-:W-:Y:S05]  /*84c0*/  @!P0 NANOSLEEP.SYNCS 0x989680 ;  /* 0x009896800000895d */ /* 0x004fea0003900000 */
[----:B------:R-:W2:Y:S02]  /*84d0*/  @!P0 SYNCS.PHASECHK.TRANS64 P0, [R0+URZ+0x60], R14 ;  /* 0x0000600e000085a7 */ /* 0x000ea400080010ff */
[----:B--2---:R-:W-:Y:S05]  /*84e0*/  @!P0 BRA `(.L_x_160) ;  /* 0xfffffffc00f08947 */ /* 0x004fea000383ffff */
[----:B------:R-:W-:Y:S05]  /*84f0*/  BRA `(.L_x_161) ;  /* 0xffffffc000087947 */ /* 0x000fea000383ffff */
.L_x_75:
[----:B------:R-:W-:Y:S07]  /*8500*/  MOV R0, UR7 ;  /* 0x0000000700007c02 */ /* 0x000fee0008000f00 */
.L_x_162:
[----:B-1----:R1:W2:Y:S02]  /*8510*/  SYNCS.PHASECHK.TRANS64.TRYWAIT P0, [R0+URZ+0x68], R14 ;  /* 0x0000680e000075a7 */ /* 0x0022a400080011ff */
[----:B--2---:R-:W-:Y:S05]  /*8520*/  @!P0 NANOSLEEP.SYNCS 0x989680 ;  /* 0x009896800000895d */ /* 0x004fea0003900000 */
[----:B------:R-:W2:Y:S02]  /*8530*/  @!P0 SYNCS.PHASECHK.TRANS64 P0, [R0+URZ+0x68], R14 ;  /* 0x0000680e000085a7 */ /* 0x000ea400080010ff */
[----:B--2---:R-:W-:Y:S05]  /*8540*/  @!P0 BRA `(.L_x_162) ;  /* 0xfffffffc00f08947 */ /* 0x004fea000383ffff */
[----:B------:R-:W-:Y:S05]  /*8550*/  BRA `(.L_x_163) ;  /* 0xffffffc000407947 */ /* 0x000fea000383ffff */
.L_x_76:
[----:B------:R-:W-:Y:S07]  /*8560*/  MOV R0, UR7 ;  /* 0x0000000700007c02 */ /* 0x000fee0008000f00 */
.L_x_164:
[----:B-1----:R1:W2:Y:S02]  /*8570*/  SYNCS.PHASECHK.TRANS64.TRYWAIT P0, [R0+URZ+0x70], R14 ;  /* 0x0000700e000075a7 */ /* 0x0022a400080011ff */
[----:B--2---:R-:W-:Y:S05]  /*8580*/  @!P0 NANOSLEEP.SYNCS 0x989680 ;  /* 0x009896800000895d */ /* 0x004fea0003900000 */
[----:B------:R-:W2:Y:S02]  /*8590*/  @!P0 SYNCS.PHASECHK.TRANS64 P0, [R0+URZ+0x70], R14 ;  /* 0x0000700e000085a7 */ /* 0x000ea400080010ff */
[----:B--2---:R-:W-:Y:S05]  /*85a0*/  @!P0 BRA `(.L_x_164) ;  /* 0xfffffffc00f08947 */ /* 0x004fea000383ffff */
[----:B------:R-:W-:Y:S05]  /*85b0*/  BRA `(.L_x_165) ;  /* 0xffffffc000847947 */ /* 0x000fea000383ffff */
.L_x_77:
[----:B------:R-:W-:Y:S07]  /*85c0*/  MOV R0, UR7 ;  /* 0x0000000700007c02 */ /* 0x000fee0008000f00 */
.L_x_166:
[----:B-1----:R1:W2:Y:S02]  /*85d0*/  SYNCS.PHASECHK.TRANS64.TRYWAIT P0, [R0+URZ+0x78], R14 ;  /* 0x0000780e000075a7 */ /* 0x0022a400080011ff */
[----:B--2---:R-:W-:Y:S05]  /*85e0*/  @!P0 NANOSLEEP.SYNCS 0x989680 ;  /* 0x009896800000895d */ /* 0x004fea0003900000 */
[----:B------:R-:W2:Y:S02]  /*85f0*/  @!P0 SYNCS.PHASECHK.TRANS64 P0, [R0+URZ+0x78], R14 ;  /* 0x0000780e000085a7 */ /* 0x000ea400080010ff */
[----:B--2---:R-:W-:Y:S05]  /*8600*/  @!P0 BRA `(.L_x_166) ;  /* 0xfffffffc00f08947 */ /* 0x004fea000383ffff */
[----:B------:R-:W-:Y:S05]  /*8610*/  BRA `(.L_x_167) ;  /* 0xffffffc400087947 */ /* 0x000fea000383ffff */
.L_x_79:
[----:B------:R-:W-:-:S07]  /*8620*/  MOV R0, UR7 ;  /* 0x0000000700007c02 */ /* 0x000fce0008000f00 */
.L_x_168:
[----:B-1----:R1:W3:Y:S02]  /*8630*/  SYNCS.PHASECHK.TRANS64.TRYWAIT P0, [R0+URZ+0x60], R2 ;  /* 0x00006002000075a7 */ /* 0x0022e400080011ff */
[----:B---3--:R-:W-:Y:S05]  /*8640*/  @!P0 NANOSLEEP.SYNCS 0x989680 ;  /* 0x009896800000895d */ /* 0x008fea0003900000 */
[----:B------:R-:W3:Y:S02]  /*8650*/  @!P0 SYNCS.PHASECHK.TRANS64 P0, [R0+URZ+0x60], R2 ;  /* 0x00006002000085a7 */ /* 0x000ee400080010ff */
[----:B---3--:R-:W-:Y:S05]  /*8660*/  @!P0 BRA `(.L_x_168) ;  /* 0xfffffffc00f08947 */ /* 0x008fea000383ffff */
[----:B------:R-:W-:Y:S05]  /*8670*/  BRA `(.L_x_169) ;  /* 0xffffffc400787947 */ /* 0x000fea000383ffff */
.L_x_80:
[----:B-1----:R-:W-:-:S07]  /*8680*/  MOV R0, UR7 ;  /* 0x0000000700007c02 */ /* 0x002fce0008000f00 */
.L_x_170:
[----:B-1----:R1:W3:Y:S02]  /*8690*/  SYNCS.PHASECHK.TRANS64.TRYWAIT P0, [R0+URZ+0x68], R2 ;  /* 0x00006802000075a7 */ /* 0x0022e400080011ff */
[----:B---3--:R-:W-:Y:S05]  /*86a0*/  @!P0 NANOSLEEP.SYNCS 0x989680 ;  /* 0x009896800000895d */ /* 0x008fea0003900000 */
[----:B------:R-:W3:Y:S02]  /*86b0*/  @!P0 SYNCS.PHASECHK.TRANS64 P0, [R0+URZ+0x68], R2 ;  /* 0x00006802000085a7 */ /* 0x000ee400080010ff */
[----:B---3--:R-:W-:Y:S05]  /*86c0*/  @!P0 BRA `(.L_x_170) ;  /* 0xfffffffc00f08947 */ /* 0x008fea000383ffff */
[----:B------:R-:W-:Y:S05]  /*86d0*/  BRA `(.L_x_171) ;  /* 0xffffffc400687947 */ /* 0x000fea000383ffff */
.L_x_81:
[----:B-1----:R-:W-:-:S07]  /*86e0*/  MOV R0, UR7 ;  /* 0x0000000700007c02 */ /* 0x002fce0008000f00 */
.L_x_172:
[----:B-1----:R1:W3:Y:S02]  /*86f0*/  SYNCS.PHASECHK.TRANS64.TRYWAIT P0, [R0+URZ+0x70], R2 ;  /* 0x00007002000075a7 */ /* 0x0022e400080011ff */
[----:B---3--:R-:W-:Y:S05]  /*8700*/  @!P0 NANOSLEEP.SYNCS 0x989680 ;  /* 0x009896800000895d */ /* 0x008fea0003900000 */
[----:B------:R-:W3:Y:S02]  /*8710*/  @!P0 SYNCS.PHASECHK.TRANS64 P0, [R0+URZ+0x70], R2 ;  /* 0x00007002000085a7 */ /* 0x000ee400080010ff */
[----:B---3--:R-:W-:Y:S05]  /*8720*/  @!P0 BRA `(.L_x_172) ;  /* 0xfffffffc00f08947 */ /* 0x008fea000383ffff */
[----:B------:R-:W-:Y:S05]  /*8730*/  BRA `(.L_x_173) ;  /* 0xffffffc400587947 */ /* 0x000fea000383ffff */
.L_x_83:
[----:B--2---:R2:W4:Y:S02]  /*8740*/  SYNCS.PHASECHK.TRANS64.TRYWAIT P0, [R0+URZ+0x90], R2 ;  /* 0x00009002000075a7 */ /* 0x00452400080011ff */
[----:B----4-:R-:W-:Y:S05]  /*8750*/  @!P0 NANOSLEEP.SYNCS 0x989680 ;  /* 0x009896800000895d */ /* 0x010fea0003900000 */
[----:B------:R-:W4:Y:S02]  /*8760*/  @!P0 SYNCS.PHASECHK.TRANS64 P0, [R0+URZ+0x90], R2 ;  /* 0x00009002000085a7 */ /* 0x000f2400080010ff */
[----:B----4-:R-:W-:Y:S05]  /*8770*/  @!P0 BRA `(.L_x_83) ;  /* 0xfffffffc00f08947 */ /* 0x010fea000383ffff */
[----:B------:R-:W-:Y:S05]  /*8780*/  BRA `(.L_x_174) ;  /* 0xffffffc800307947 */ /* 0x000fea000383ffff */
.L_x_94:
[----:B-1----:R-:W-:Y:S04]  /*8790*/  MOV R0, UR48 ;  /* 0x0000003000007c02 */ /* 0x002fe80008000f00 */
[----:B------:R1:W3:Y:S03]  /*87a0*/  SYNCS.PHASECHK.TRANS64.TRYWAIT P1, [R0+URZ+0x40], R3 ;  /* 0x00004003000075a7 */ /* 0x0002e600080211ff */
[----:B---3--:R-:W-:Y:S05]  /*87b0*/  @!P1 NANOSLEEP.SYNCS 0x989680 ;  /* 0x009896800000995d */ /* 0x008fea0003900000 */
[----:B------:R-:W3:Y:S02]  /*87c0*/  @!P1 SYNCS.PHASECHK.TRANS64 P1, [R0+URZ+0x40], R3 ;  /* 0x00004003000095a7 */ /* 0x000ee400080210ff */
[----:B---3--:R-:W-:Y:S05]  /*87d0*/  @!P1 BRA `(.L_x_94) ;  /* 0xfffffffc00ec9947 */ /* 0x008fea000383ffff */
[----:B------:R-:W-:Y:S05]  /*87e0*/  BRA `(.L_x_93) ;  /* 0xffffffd400687947 */ /* 0x000fea000383ffff */
.L_x_96:
[----:B-1----:R1:W2:Y:S02]  /*87f0*/  SYNCS.PHASECHK.TRANS64.TRYWAIT P0, [R86+URZ+0xb0], R2 ;  /* 0x0000b002560075a7 */ /* 0x0022a400080011ff */
[----:B--2---:R-:W-:Y:S05]  /*8800*/  @!P0 NANOSLEEP.SYNCS 0x989680 ;  /* 0x009896800000895d */ /* 0x004fea0003900000 */
[----:B------:R-:W2:Y:S02]  /*8810*/  @!P0 SYNCS.PHASECHK.TRANS64 P0, [R86+URZ+0xb0], R2 ;  /* 0x0000b002560085a7 */ /* 0x000ea400080010ff */
[----:B--2---:R-:W-:Y:S05]  /*8820*/  @!P0 BRA `(.L_x_96) ;  /* 0xfffffffc00f08947 */ /* 0x004fea000383ffff */
[----:B------:R-:W-:Y:S05]  /*8830*/  BRA `(.L_x_95) ;  /* 0xffffffd400947947 */ /* 0x000fea000383ffff */
.L_x_105:
[----:B-1----:R1:W2:Y:S02]  /*8840*/  SYNCS.PHASECHK.TRANS64.TRYWAIT P0, [R2+URZ+0x40], R0 ;  /* 0x00004000020075a7 */ /* 0x0022a400080011ff */
[----:B--2---:R-:W-:Y:S05]  /*8850*/  @!P0 NANOSLEEP.SYNCS 0x989680 ;  /* 0x009896800000895d */ /* 0x004fea0003900000 */
[----:B------:R-:W2:Y:S02]  /*8860*/  @!P0 SYNCS.PHASECHK.TRANS64 P0, [R2+URZ+0x40], R0 ;  /* 0x00004000020085a7 */ /* 0x000ea400080010ff */
[----:B--2---:R-:W-:Y:S05]  /*8870*/  @!P0 BRA `(.L_x_105) ;  /* 0xfffffffc00f08947 */ /* 0x004fea000383ffff */
[----:B------:R-:W-:Y:S05]  /*8880*/  BRA `(.L_x_104) ;  /* 0xffffffdc00387947 */ /* 0x000fea000383ffff */
.L_x_113:
[----:B-1----:R1:W2:Y:S02]  /*8890*/  SYNCS.PHASECHK.TRANS64.TRYWAIT P0, [R0+URZ+0x40], R5 ;  /* 0x00004005000075a7 */ /* 0x0022a400080011ff */
[----:B--2---:R-:W-:Y:S05]  /*88a0*/  @!P0 NANOSLEEP.SYNCS 0x989680 ;  /* 0x009896800000895d */ /* 0x004fea0003900000 */
[----:B------:R-:W2:Y:S02]  /*88b0*/  @!P0 SYNCS.PHASECHK.TRANS64 P0, [R0+URZ+0x40], R5 ;  /* 0x00004005000085a7 */ /* 0x000ea400080010ff */
[----:B--2---:R-:W-:Y:S05]  /*88c0*/  @!P0 BRA `(.L_x_113) ;  /* 0xfffffffc00f08947 */ /* 0x004fea000383ffff */
[----:B------:R-:W-:Y:S05]  /*88d0*/  BRA `(.L_x_112) ;  /* 0xffffffe000fc7947 */ /* 0x000fea000383ffff */
.L_x_121:
[----:B--2---:R2:W3:Y:S02]  /*88e0*/  SYNCS.PHASECHK.TRANS64.TRYWAIT P0, [R2+URZ+0x40], R0 ;  /* 0x00004000020075a7 */ /* 0x0044e400080011ff */
[----:B---3--:R-:W-:Y:S05]  /*88f0*/  @!P0 NANOSLEEP.SYNCS 0x989680 ;  /* 0x009896800000895d */ /* 0x008fea0003900000 */
[----:B------:R-:W3:Y:S02]  /*8900*/  @!P0 SYNCS.PHASECHK.TRANS64 P0, [R2+URZ+0x40], R0 ;  /* 0x00004000020085a7 */ /* 0x000ee400080010ff */
[----:B---3--:R-:W-:Y:S05]  /*8910*/  @!P0 BRA `(.L_x_121) ;  /* 0xfffffffc00f08947 */ /* 0x008fea000383ffff */
[----:B------:R-:W-:Y:S05]  /*8920*/  BRA `(.L_x_120) ;  /* 0xffffffe800c07947 */ /* 0x000fea000383ffff */
        .weak           $__internal_0_$__cuda_sm10x_tcgen05_guardrail_trap_col_being_dealloced_not_returned_by_alloc
        .type           $__internal_0_$__cuda_sm10x_tcgen05_guardrail_trap_col_being_dealloced_not_returned_by_alloc,@function
        .size           $__internal_0_$__cuda_sm10x_tcgen05_guardrail_trap_col_being_dealloced_not_returned_by_alloc,($__internal_1_$__cuda_sm10x_tcgen05_guardrail_trap_phase_invalid_during_alloc - $__internal_0_$__cuda_sm10x_tcgen05_guardrail_trap_col_being_dealloced_not_returned_by_alloc)
$__internal_0_$__cuda_sm10x_tcgen05_guardrail_trap_col_being_dealloced_not_returned_by_alloc:
[----:B------:R-:W-:Y:S05]  /*8930*/  BPT.TRAP 0x1 ;  /* 0x000000040000795c */ /* 0x000fea0000300000 */
[----:B------:R-:W-:-:S04]  /*8940*/  HFMA2 R3, -RZ, RZ, 0, 0 ;  /* 0x00000000ff037431 */ /* 0x000fc800000001ff */
[----:B------:R-:W-:Y:S05]  /*8950*/  RET.REL.NODEC R2 `(_ZN7cutlass13device_kernelINS_4gemm6kernel13GemmUniversalIN4cute5tupleIJiiiiEEENS1_10collective13CollectiveMmaINS1_35MainloopSm100TmaUmmaWarpSpecializedILi4ELi2ELi4ENS5_IJNS4_1CILi1EEESB_SB_EEEEENS5_IJNSA_ILi64EEENSA_ILi128EEESE_EEEfNS5_IJlSB_lEEEfSH_NS4_8TiledMMAINS4_8MMA_AtomIJNS4_17SM100_MMA_TF32_SSINS_10tfloat32_tESL_fLi64ELi128ELNS4_4UMMA5MajorE0ELSN_0ELNSM_7ScaleInE0ELSO_0EEEEEENS4_6LayoutISC_NS5_IJNSA_ILi0EEESS_SS_EEEEENS5_IJNS4_10UnderscoreESV_SV_EEEEENS4_13SM90_TMA_LOADENS4_14ComposedLayoutINS4_7SwizzleILi3ELi4ELi3EEENS4_18smem_ptr_flag_bitsILi32EEENSR_INS5_IJNSA_ILi8EEENSA_ILi32EEEEEENS5_IJS15_SB_EEEEEEEvNS4_8identityESY_S19_vS1A_EENS_8epilogue10collective18CollectiveEpilogueINS1C_23Sm100TmaWarpSpecializedILi4ELi2ELi16ELb1ELb0EEEJSG_NS5_IJNSR_ISE_SB_EENSR_IS15_SB_EEEEEfSH_fSH_NS1C_6fusion15FusionCallbacksIS1G_NS1K_17LinearCombinationIffffLNS_15FloatRoundStyleE2EEESG_S1J_JEEENS4_5SM1004TMEM4LOAD26SM100_TMEM_LOAD_16dp128b8xESY_S19_NS4_17SM75_U32x4_LDSM_NENS4_14SM90_TMA_STOREES19_NS4_17SM90_U32x4_STSM_NENS4_39AutoVectorizingCopyWithAssumedAlignmentILi128EEEEEEvvEEEEvNT_6ParamsE) ;  /* 0xffffff7402a87950 */ /* 0x000fea0003c3ffff */
        .weak           $__internal_1_$__cuda_sm10x_tcgen05_guardrail_trap_phase_invalid_during_alloc
        .type           $__internal_1_$__cuda_sm10x_tcgen05_guardrail_trap_phase_invalid_during_alloc,@function
        .size           $__internal_1_$__cuda_sm10x_tcgen05_guardrail_trap_phase_invalid_during_alloc,($__internal_2_$__cuda_sm10x_tcgen05_guardrail_trap_unallocated_columns_being_dealloced - $__internal_1_$__cuda_sm10x_tcgen05_guardrail_trap_phase_invalid_during_alloc)
$__internal_1_$__cuda_sm10x_tcgen05_guardrail_trap_phase_invalid_during_alloc:
[----:B------:R-:W-:Y:S05]  /*8960*/  BPT.TRAP 0x1 ;  /* 0x000000040000795c */ /* 0x000fea0000300000 */
[----:B------:R-:W-:-:S04]  /*8970*/  MOV R3, 0x0 ;  /* 0x0000000000037802 */ /* 0x000fc80000000f00 */
[----:B------:R-:W-:Y:S05]  /*8980*/  RET.REL.NODEC R2 `(_ZN7cutlass13device_kernelINS_4gemm6kernel13GemmUniversalIN4cute5tupleIJiiiiEEENS1_10collective13CollectiveMmaINS1_35MainloopSm100TmaUmmaWarpSpecializedILi4ELi2ELi4ENS5_IJNS4_1CILi1EEESB_SB_EEEEENS5_IJNSA_ILi64EEENSA_ILi128EEESE_EEEfNS5_IJlSB_lEEEfSH_NS4_8TiledMMAINS4_8MMA_AtomIJNS4_17SM100_MMA_TF32_SSINS_10tfloat32_tESL_fLi64ELi128ELNS4_4UMMA5MajorE0ELSN_0ELNSM_7ScaleInE0ELSO_0EEEEEENS4_6LayoutISC_NS5_IJNSA_ILi0EEESS_SS_EEEEENS5_IJNS4_10UnderscoreESV_SV_EEEEENS4_13SM90_TMA_LOADENS4_14ComposedLayoutINS4_7SwizzleILi3ELi4ELi3EEENS4_18smem_ptr_flag_bitsILi32EEENSR_INS5_IJNSA_ILi8EEENSA_ILi32EEEEEENS5_IJS15_SB_EEEEEEEvNS4_8identityESY_S19_vS1A_EENS_8epilogue10collective18CollectiveEpilogueINS1C_23Sm100TmaWarpSpecializedILi4ELi2ELi16ELb1ELb0EEEJSG_NS5_IJNSR_ISE_SB_EENSR_IS15_SB_EEEEEfSH_fSH_NS1C_6fusion15FusionCallbacksIS1G_NS1K_17LinearCombinationIffffLNS_15FloatRoundStyleE2EEESG_S1J_JEEENS4_5SM1004TMEM4LOAD26SM100_TMEM_LOAD_16dp128b8xESY_S19_NS4_17SM75_U32x4_LDSM_NENS4_14SM90_TMA_STOREES19_NS4_17SM90_U32x4_STSM_NENS4_39AutoVectorizingCopyWithAssumedAlignmentILi128EEEEEEvvEEEEvNT_6ParamsE) ;  /* 0xffffff74029c7950 */ /* 0x000fea0003c3ffff */
        .weak           $__internal_2_$__cuda_sm10x_tcgen05_guardrail_trap_unallocated_columns_being_dealloced
        .type           $__internal_2_$__cuda_sm10x_tcgen05_guardrail_trap_unallocated_columns_being_dealloced,@function
        .size           $__internal_2_$__cuda_sm10x_tcgen05_guardrail_trap_unallocated_columns_being_dealloced,(.L_x_176 - $__internal_2_$__cuda_sm10x_tcgen05_guardrail_trap_unallocated_columns_being_dealloced)
$__internal_2_$__cuda_sm10x_tcgen05_guardrail_trap_unallocated_columns_being_dealloced:
[----:B------:R-:W-:Y:S05]  /*8990*/  BPT.TRAP 0x1 ;  /* 0x000000040000795c */ /* 0x000fea0000300000 */
[----:B------:R-:W-:-:S04]  /*89a0*/  HFMA2 R3, -RZ, RZ, 0, 0 ;  /* 0x00000000ff037431 */ /* 0x000fc800000001ff */
[----:B------:R-:W-:Y:S05]  /*89b0*/  RET.REL.NODEC R2 `(_ZN7cutlass13device_kernelINS_4gemm6kernel13GemmUniversalIN4cute5tupleIJiiiiEEENS1_10collective13CollectiveMmaINS1_35MainloopSm100TmaUmmaWarpSpecializedILi4ELi2ELi4ENS5_IJNS4_1CILi1EEESB_SB_EEEEENS5_IJNSA_ILi64EEENSA_ILi128EEESE_EEEfNS5_IJlSB_lEEEfSH_NS4_8TiledMMAINS4_8MMA_AtomIJNS4_17SM100_MMA_TF32_SSINS_10tfloat32_tESL_fLi64ELi128ELNS4_4UMMA5MajorE0ELSN_0ELNSM_7ScaleInE0ELSO_0EEEEEENS4_6LayoutISC_NS5_IJNSA_ILi0EEESS_SS_EEEEENS5_IJNS4_10UnderscoreESV_SV_EEEEENS4_13SM90_TMA_LOADENS4_14ComposedLayoutINS4_7SwizzleILi3ELi4ELi3EEENS4_18smem_ptr_flag_bitsILi32EEENSR_INS5_IJNSA_ILi8EEENSA_ILi32EEEEEENS5_IJS15_SB_EEEEEEEvNS4_8identityESY_S19_vS1A_EENS_8epilogue10collective18CollectiveEpilogueINS1C_23Sm100TmaWarpSpecializedILi4ELi2ELi16ELb1ELb0EEEJSG_NS5_IJNSR_ISE_SB_EENSR_IS15_SB_EEEEEfSH_fSH_NS1C_6fusion15FusionCallbacksIS1G_NS1K_17LinearCombinationIffffLNS_15FloatRoundStyleE2EEESG_S1J_JEEENS4_5SM1004TMEM4LOAD26SM100_TMEM_LOAD_16dp128b8xESY_S19_NS4_17SM75_U32x4_LDSM_NENS4_14SM90_TMA_STOREES19_NS4_17SM90_U32x4_STSM_NENS4_39AutoVectorizingCopyWithAssumedAlignmentILi128EEEEEEvvEEEEvNT_6ParamsE) ;  /* 0xffffff7402907950 */ /* 0x000fea0003c3ffff */
.L_x_175:
[----:B------:R-:W-:-:S00]  /*89c0*/  BRA `(.L_x_175) ;  /* 0xfffffffc00fc7947 */ /* 0x000fc0000383ffff */
[----:B------:R-:W-:-:S00]  /*89d0*/  NOP ;  /* 0x0000000000007918 */ /* 0x000fc00000000000 */
        /* <DEDUP_REMOVED lines=10> */
.L_x_176:


//--------------------- .nv.global.init           --------------------------
	.section	.nv.global.init,"aw",@progbits
.nv.global.init:
	.type		$str$27,@object
	.size		$str$27,($str$28 - $str$27)
$str$27:
        /*0000*/ 	.byte	0x28, 0x61, 0x64, 0x64, 0x72, 0x65, 0x73, 0x73, 0x20, 0x26, 0x20, 0x6d, 0x61, 0x73, 0x6b, 0x29
        /*0010*/ 	.byte	0x20, 0x3d, 0x3d, 0x20, 0x30, 0x00
	.type		$str$28,@object
	.size		$str$28,($str$26 - $str$28)
$str$28:
        /*0016*/ 	.byte	0x2f, 0x74, 0x6d, 0x70, 0x2f, 0x63, 0x75, 0x74, 0x6c, 0x61, 0x73, 0x73, 0x5f, 0x73, 0x77, 0x65
        /*0026*/ 	.byte	0x65, 0x70, 0x5f, 0x73, 0x72, 0x63, 0x2f, 0x69, 0x6e, 0x63, 0x6c, 0x75, 0x64, 0x65, 0x2f, 0x63
        /*0036*/ 	.byte	0x75, 0x74, 0x65, 0x2f, 0x70, 0x6f, 0x69, 0x6e, 0x74, 0x65, 0x72, 0x5f, 0x66, 0x6c, 0x61, 0x67
        /*0046*/ 	.byte	0x67, 0x65, 0x64, 0x2e, 0x68, 0x70, 0x70, 0x00
	.type		$str$26,@object
	.size		$str$26,($str$25 - $str$26)
$str$26:
        /*004e*/ 	.byte	0x2f, 0x74, 0x6d, 0x70, 0x2f, 0x63, 0x75, 0x74, 0x6c, 0x61, 0x73, 0x73, 0x5f, 0x73, 0x77, 0x65
        /*005e*/ 	.byte	0x65, 0x70, 0x5f, 0x73, 0x72, 0x63, 0x2f, 0x69, 0x6e, 0x63, 0x6c, 0x75, 0x64, 0x65, 0x2f, 0x63
        /*006e*/ 	.byte	0x75, 0x74, 0x65, 0x2f, 0x61, 0x74, 0x6f, 0x6d, 0x2f, 0x63, 0x6f, 0x70, 0x79, 0x5f, 0x74, 0x72
        /*007e*/ 	.byte	0x61, 0x69, 0x74, 0x73, 0x5f, 0x73, 0x6d, 0x31, 0x30, 0x30, 0x2e, 0x68, 0x70, 0x70, 0x00
	.type		$str$25,@object
	.size		$str$25,(__unnamed_1 - $str$25)
$str$25:
        /*008d*/ 	.byte	0x28, 0x28, 0x75, 0x69, 0x6e, 0x74, 0x33, 0x32, 0x5f, 0x74, 0x28, 0x74, 0x68, 0x72, 0x65, 0x61
        /*009d*/ 	.byte	0x64, 0x49, 0x64, 0x78, 0x2e, 0x78, 0x29, 0x20, 0x2f, 0x20, 0x33, 0x32, 0x29, 0x20, 0x25, 0x20
        /*00ad*/ 	.byte	0x34, 0x29, 0x20, 0x3d, 0x3d, 0x20, 0x28, 0x28, 0x28, 0x74, 0x6d, 0x65, 0x6d, 0x5f, 0x61, 0x64
        /*00bd*/ 	.byte	0x64, 0x72, 0x20, 0x3e, 0x3e, 0x20, 0x31, 0x36, 0x29, 0x20, 0x2f, 0x20, 0x33, 0x32, 0x29, 0x20
        /*00cd*/ 	.byte	0x25, 0x20, 0x34, 0x29, 0x00
	.type		__unnamed_1,@object
	.size		__unnamed_1,(__unnamed_2 - __unnamed_1)
__unnamed_1:
        /*00d2*/ 	.byte	0x61, 0x75, 0x74, 0x6f, 0x20, 0x63, 0x75, 0x74, 0x65, 0x3a, 0x3a, 0x61, 0x73, 0x5f, 0x70, 0x6f
        /* <DEDUP_REMOVED lines=23> */
        /*0252*/ 	.byte	0x3c, 0x32, 0x30, 0x34, 0x38, 0x3e, 0x3e, 0x3e, 0x3e, 0x5d, 0x00
	.type		__unnamed_2,@object
	.size		__unnamed_2,(.L_2 - __unnamed_2)
__unnamed_2:
        /* <DEDUP_REMOVED lines=45> */
        /*052d*/ 	.byte	0x3e, 0x3e, 0x3e, 0x5d, 0x00
.L_2:


//--------------------- .nv.shared._ZN7cutlass13device_kernelINS_4gemm6kernel13GemmUniversalIN4cute5tupleIJiiiiEEENS1_10collective13CollectiveMmaINS1_35MainloopSm100TmaUmmaWarpSpecializedILi4ELi2ELi4ENS5_IJNS4_1CILi1EEESB_SB_EEEEENS5_IJNSA_ILi64EEENSA_ILi128EEESE_EEEfNS5_IJlSB_lEEEfSH_NS4_8TiledMMAINS4_8MMA_AtomIJNS4_17SM100_MMA_TF32_SSINS_10tfloat32_tESL_fLi64ELi128ELNS4_4UMMA5MajorE0ELSN_0ELNSM_7ScaleInE0ELSO_0EEEEEENS4_6LayoutISC_NS5_IJNSA_ILi0EEESS_SS_EEEEENS5_IJNS4_10UnderscoreESV_SV_EEEEENS4_13SM90_TMA_LOADENS4_14ComposedLayoutINS4_7SwizzleILi3ELi4ELi3EEENS4_18smem_ptr_flag_bitsILi32EEENSR_INS5_IJNSA_ILi8EEENSA_ILi32EEEEEENS5_IJS15_SB_EEEEEEEvNS4_8identityESY_S19_vS1A_EENS_8epilogue10collective18CollectiveEpilogueINS1C_23Sm100TmaWarpSpecializedILi4ELi2ELi16ELb1ELb0EEEJSG_NS5_IJNSR_ISE_SB_EENSR_IS15_SB_EEEEEfSH_fSH_NS1C_6fusion15FusionCallbacksIS1G_NS1K_17LinearCombinationIffffLNS_15FloatRoundStyleE2EEESG_S1J_JEEENS4_5SM1004TMEM4LOAD26SM100_TMEM_LOAD_16dp128b8xESY_S19_NS4_17SM75_U32x4_LDSM_NENS4_14SM90_TMA_STOREES19_NS4_17SM90_U32x4_STSM_NENS4_39AutoVectorizingCopyWithAssumedAlignmentILi128EEEEEEvvEEEEvNT_6ParamsE --------------------------
	.section	.nv.shared._ZN7cutlass13device_kernelINS_4gemm6kernel13GemmUniversalIN4cute5tupleIJiiiiEEENS1_10collective13CollectiveMmaINS1_35MainloopSm100TmaUmmaWarpSpecializedILi4ELi2ELi4ENS5_IJNS4_1CILi1EEESB_SB_EEEEENS5_IJNSA_ILi64EEENSA_ILi128EEESE_EEEfNS5_IJlSB_lEEEfSH_NS4_8TiledMMAINS4_8MMA_AtomIJNS4_17SM100_MMA_TF32_SSINS_10tfloat32_tESL_fLi64ELi128ELNS4_4UMMA5MajorE0ELSN_0ELNSM_7ScaleInE0ELSO_0EEEEEENS4_6LayoutISC_NS5_IJNSA_ILi0EEESS_SS_EEEEENS5_IJNS4_10UnderscoreESV_SV_EEEEENS4_13SM90_TMA_LOADENS4_14ComposedLayoutINS4_7SwizzleILi3ELi4ELi3EEENS4_18smem_ptr_flag_bitsILi32EEENSR_INS5_IJNSA_ILi8EEENSA_ILi32EEEEEENS5_IJS15_SB_EEEEEEEvNS4_8identityESY_S19_vS1A_EENS_8epilogue10collective18CollectiveEpilogueINS1C_23Sm100TmaWarpSpecializedILi4ELi2ELi16ELb1ELb0EEEJSG_NS5_IJNSR_ISE_SB_EENSR_IS15_SB_EEEEEfSH_fSH_NS1C_6fusion15FusionCallbacksIS1G_NS1K_17LinearCombinationIffffLNS_15FloatRoundStyleE2EEESG_S1J_JEEENS4_5SM1004TMEM4LOAD26SM100_TMEM_LOAD_16dp128b8xESY_S19_NS4_17SM75_U32x4_LDSM_NENS4_14SM90_TMA_STOREES19_NS4_17SM90_U32x4_STSM_NENS4_39AutoVectorizingCopyWithAssumedAlignmentILi128EEEEEEvvEEEEvNT_6ParamsE,"aw",@nobits
	.sectionflags	@""
	.align	16
	.zero		1024


//--------------------- .nv.shared.reserved.0     --------------------------
	.section	.nv.shared.reserved.0,"aw",@nobits
	.weak		__nv_reservedSMEM_offset_0_alias
	.size		__nv_reservedSMEM_offset_0_alias, 0, 64
	.other		__nv_reservedSMEM_offset_0_alias,@"STO_CUDA_RESERVED_SHARED STV_DEFAULT"
__nv_reservedSMEM_offset_0_alias:
	.zero		0
.nv.shared.reserved.0:
	.zero		64
	.weak		__nv_reservedSMEM_tcgen05_partition
	.type		__nv_reservedSMEM_tcgen05_partition,@object
	.size		__nv_reservedSMEM_tcgen05_partition,(.L_0 - __nv_reservedSMEM_tcgen05_partition)
__nv_reservedSMEM_tcgen05_partition:
	.zero		32
.L_0:


//--------------------- .nv.global                --------------------------
	.section	.nv.global,"aw",@nobits
.nv.global:
	.type		_ZN40_INTERNAL_e43a3ec9_4_k_cu_4267fbcb_305054cute1_E,@object
	.size		_ZN40_INTERNAL_e43a3ec9_4_k_cu_4267fbcb_305054cute1_E,(_ZN40_INTERNAL_e43a3ec9_4_k_cu_4267fbcb_305054cuda3std3__45__cpo6cbeginE - _ZN40_INTERNAL_e43a3ec9_4_k_cu_4267fbcb_305054cute1_E)
_ZN40_INTERNAL_e43a3ec9_4_k_cu_4267fbcb_305054cute1_E:
	.zero		1
	.type		_ZN40_INTERNAL_e43a3ec9_4_k_cu_4267fbcb_305054cuda3std3__45__cpo6cbeginE,@object
	.size		_ZN40_INTERNAL_e43a3ec9_4_k_cu_4267fbcb_305054cuda3std3__45__cpo6cbeginE,(_ZN40_INTERNAL_e43a3ec9_4_k_cu_4267fbcb_305054cuda3std3__48in_placeE - _ZN40_INTERNAL_e43a3ec9_4_k_cu_4267fbcb_305054cuda3std3__45__cpo6cbeginE)
_ZN40_INTERNAL_e43a3ec9_4_k_cu_4267fbcb_305054cuda3std3__45__cpo6cbeginE:
	.zero		1
	.type		_ZN40_INTERNAL_e43a3ec9_4_k_cu_4267fbcb_305054cuda3std3__48in_placeE,@object
	.size		_ZN40_INTERNAL_e43a3ec9_4_k_cu_4267fbcb_305054cuda3std3__48in_placeE,(_ZN40_INTERNAL_e43a3ec9_4_k_cu_4267fbcb_305054cuda3std6ranges3__45__cpo9iter_moveE - _ZN40_INTERNAL_e43a3ec9_4_k_cu_4267fbcb_305054cuda3std3__48in_placeE)
_ZN40_INTERNAL_e43a3ec9_4_k_cu_4267fbcb_305054cuda3std3__48in_placeE:
	.zero		1
	.type		_ZN40_INTERNAL_e43a3ec9_4_k_cu_4267fbcb_305054cuda3std6ranges3__45__cpo9iter_moveE,@object
	.size		_ZN40_INTERNAL_e43a3ec9_4_k_cu_4267fbcb_305054cuda3std6ranges3__45__cpo9iter_moveE,(_ZN40_INTERNAL_e43a3ec9_4_k_cu_4267fbcb_305054cuda3std3__45__cpo5beginE - _ZN40_INTERNAL_e43a3ec9_4_k_cu_4267fbcb_305054cuda3std6ranges3__45__cpo9iter_moveE)
_ZN40_INTERNAL_e43a3ec9_4_k_cu_4267fbcb_305054cuda3std6ranges3__45__cpo9iter_moveE:
	.zero		1
	.type		_ZN40_INTERNAL_e43a3ec9_4_k_cu_4267fbcb_305054cuda3std3__45__cpo5beginE,@object
	.size		_ZN40_INTERNAL_e43a3ec9_4_k_cu_4267fbcb_305054cuda3std3__45__cpo5beginE,(_ZN40_INTERNAL_e43a3ec9_4_k_cu_4267fbcb_305054cuda3std3__442_GLOBAL__N__e43a3ec9_4_k_cu_4267fbcb_305056ignoreE - _ZN40_INTERNAL_e43a3ec9_4_k_cu_4267fbcb_305054cuda3std3__45__cpo5beginE)
_ZN40_INTERNAL_e43a3ec9_4_k_cu_4267fbcb_305054cuda3std3__45__cpo5beginE:
	.zero		1
	.type		_ZN40_INTERNAL_e43a3ec9_4_k_cu_4267fbcb_305054cuda3std3__442_GLOBAL__N__e43a3ec9_4_k_cu_4267fbcb_305056ignoreE,@object
	.size		_ZN40_INTERNAL_e43a3ec9_4_k_cu_4267fbcb_305054cuda3std3__442_GLOBAL__N__e43a3ec9_4_k_cu_4267fbcb_305056ignoreE,(_ZN40_INTERNAL_e43a3ec9_4_k_cu_4267fbcb_305054cute7productE - _ZN40_INTERNAL_e43a3ec9_4_k_cu_4267fbcb_305054cuda3std3__442_GLOBAL__N__e43a3ec9_4_k_cu_4267fbcb_305056ignoreE)
_ZN40_INTERNAL_e43a3ec9_4_k_cu_4267fbcb_305054cuda3std3__442_GLOBAL__N__e43a3ec9_4_k_cu_4267fbcb_305056ignoreE:
	.zero		1
	.type		_ZN40_INTERNAL_e43a3ec9_4_k_cu_4267fbcb_305054cute7productE,@object
	.size		_ZN40_INTERNAL_e43a3ec9_4_k_cu_4267fbcb_305054cute7productE,(_ZN40_INTERNAL_e43a3ec9_4_k_cu_4267fbcb_305054cuda3std3__45__cpo3endE - _ZN40_INTERNAL_e43a3ec9_4_k_cu_4267fbcb_305054cute7productE)
_ZN40_INTERNAL_e43a3ec9_4_k_cu_4267fbcb_305054cute7productE:
	.zero		1
	.type		_ZN40_INTERNAL_e43a3ec9_4_k_cu_4267fbcb_305054cuda3std3__45__cpo3endE,@object
	.size		_ZN40_INTERNAL_e43a3ec9_4_k_cu_4267fbcb_305054cuda3std3__45__cpo3endE,(_ZN40_INTERNAL_e43a3ec9_4_k_cu_4267fbcb_305054cuda3std3__419piecewise_constructE - _ZN40_INTERNAL_e43a3ec9_4_k_cu_4267fbcb_305054cuda3std3__45__cpo3endE)
_ZN40_INTERNAL_e43a3ec9_4_k_cu_4267fbcb_305054cuda3std3__45__cpo3endE:
	.zero		1
	.type		_ZN40_INTERNAL_e43a3ec9_4_k_cu_4267fbcb_305054cuda3std3__419piecewise_constructE,@object
	.size		_ZN40_INTERNAL_e43a3ec9_4_k_cu_4267fbcb_305054cuda3std3__419piecewise_constructE,(_ZN40_INTERNAL_e43a3ec9_4_k_cu_4267fbcb_305054cuda3std3__45__cpo4cendE - _ZN40_INTERNAL_e43a3ec9_4_k_cu_4267fbcb_305054cuda3std3__419piecewise_constructE)
_ZN40_INTERNAL_e43a3ec9_4_k_cu_4267fbcb_305054cuda3std3__419piecewise_constructE:
	.zero		1
	.type		_ZN40_INTERNAL_e43a3ec9_4_k_cu_4267fbcb_305054cuda3std3__45__cpo4cendE,@object
	.size		_ZN40_INTERNAL_e43a3ec9_4_k_cu_4267fbcb_305054cuda3std3__45__cpo4cendE,(_ZN40_INTERNAL_e43a3ec9_4_k_cu_4267fbcb_305054cuda3std6ranges3__45__cpo4swapE - _ZN40_INTERNAL_e43a3ec9_4_k_cu_4267fbcb_305054cuda3std3__45__cpo4cendE)
_ZN40_INTERNAL_e43a3ec9_4_k_cu_4267fbcb_305054cuda3std3__45__cpo4cendE:
	.zero		1
	.type		_ZN40_INTERNAL_e43a3ec9_4_k_cu_4267fbcb_305054cuda3std6ranges3__45__cpo4swapE,@object
	.size		_ZN40_INTERNAL_e43a3ec9_4_k_cu_4267fbcb_305054cuda3std6ranges3__45__cpo4swapE,(.L_10 - _ZN40_INTERNAL_e43a3ec9_4_k_cu_4267fbcb_305054cuda3std6ranges3__45__cpo4swapE)
_ZN40_INTERNAL_e43a3ec9_4_k_cu_4267fbcb_305054cuda3std6ranges3__45__cpo4swapE:
	.zero		1
.L_10:


//--------------------- .nv.constant0._ZN7cutlass13device_kernelINS_4gemm6kernel13GemmUniversalIN4cute5tupleIJiiiiEEENS1_10collective13CollectiveMmaINS1_35MainloopSm100TmaUmmaWarpSpecializedILi4ELi2ELi4ENS5_IJNS4_1CILi1EEESB_SB_EEEEENS5_IJNSA_ILi64EEENSA_ILi128EEESE_EEEfNS5_IJlSB_lEEEfSH_NS4_8TiledMMAINS4_8MMA_AtomIJNS4_17SM100_MMA_TF32_SSINS_10tfloat32_tESL_fLi64ELi128ELNS4_4UMMA5MajorE0ELSN_0ELNSM_7ScaleInE0ELSO_0EEEEEENS4_6LayoutISC_NS5_IJNSA_ILi0EEESS_SS_EEEEENS5_IJNS4_10UnderscoreESV_SV_EEEEENS4_13SM90_TMA_LOADENS4_14ComposedLayoutINS4_7SwizzleILi3ELi4ELi3EEENS4_18smem_ptr_flag_bitsILi32EEENSR_INS5_IJNSA_ILi8EEENSA_ILi32EEEEEENS5_IJS15_SB_EEEEEEEvNS4_8identityESY_S19_vS1A_EENS_8epilogue10collective18CollectiveEpilogueINS1C_23Sm100TmaWarpSpecializedILi4ELi2ELi16ELb1ELb0EEEJSG_NS5_IJNSR_ISE_SB_EENSR_IS15_SB_EEEEEfSH_fSH_NS1C_6fusion15FusionCallbacksIS1G_NS1K_17LinearCombinationIffffLNS_15FloatRoundStyleE2EEESG_S1J_JEEENS4_5SM1004TMEM4LOAD26SM100_TMEM_LOAD_16dp128b8xESY_S19_NS4_17SM75_U32x4_LDSM_NENS4_14SM90_TMA_STOREES19_NS4_17SM90_U32x4_STSM_NENS4_39AutoVectorizingCopyWithAssumedAlignmentILi128EEEEEEvvEEEEvNT_6ParamsE --------------------------
	.section	.nv.constant0._ZN7cutlass13device_kernelINS_4gemm6kernel13GemmUniversalIN4cute5tupleIJiiiiEEENS1_10collective13CollectiveMmaINS1_35MainloopSm100TmaUmmaWarpSpecializedILi4ELi2ELi4ENS5_IJNS4_1CILi1EEESB_SB_EEEEENS5_IJNSA_ILi64EEENSA_ILi128EEESE_EEEfNS5_IJlSB_lEEEfSH_NS4_8TiledMMAINS4_8MMA_AtomIJNS4_17SM100_MMA_TF32_SSINS_10tfloat32_tESL_fLi64ELi128ELNS4_4UMMA5MajorE0ELSN_0ELNSM_7ScaleInE0ELSO_0EEEEEENS4_6LayoutISC_NS5_IJNSA_ILi0EEESS_SS_EEEEENS5_IJNS4_10UnderscoreESV_SV_EEEEENS4_13SM90_TMA_LOADENS4_14ComposedLayoutINS4_7SwizzleILi3ELi4ELi3EEENS4_18smem_ptr_flag_bitsILi32EEENSR_INS5_IJNSA_ILi8EEENSA_ILi32EEEEEENS5_IJS15_SB_EEEEEEEvNS4_8identityESY_S19_vS1A_EENS_8epilogue10collective18CollectiveEpilogueINS1C_23Sm100TmaWarpSpecializedILi4ELi2ELi16ELb1ELb0EEEJSG_NS5_IJNSR_ISE_SB_EENSR_IS15_SB_EEEEEfSH_fSH_NS1C_6fusion15FusionCallbacksIS1G_NS1K_17LinearCombinationIffffLNS_15FloatRoundStyleE2EEESG_S1J_JEEENS4_5SM1004TMEM4LOAD26SM100_TMEM_LOAD_16dp128b8xESY_S19_NS4_17SM75_U32x4_LDSM_NENS4_14SM90_TMA_STOREES19_NS4_17SM90_U32x4_STSM_NENS4_39AutoVectorizingCopyWithAssumedAlignmentILi128EEEEEEvvEEEEvNT_6ParamsE,"a",@progbits
	.sectionflags	@""
	.align	4
.nv.constant0._ZN7cutlass13device_kernelINS_4gemm6kernel13GemmUniversalIN4cute5tupleIJiiiiEEENS1_10collective13CollectiveMmaINS1_35MainloopSm100TmaUmmaWarpSpecializedILi4ELi2ELi4ENS5_IJNS4_1CILi1EEESB_SB_EEEEENS5_IJNSA_ILi64EEENSA_ILi128EEESE_EEEfNS5_IJlSB_lEEEfSH_NS4_8TiledMMAINS4_8MMA_AtomIJNS4_17SM100_MMA_TF32_SSINS_10tfloat32_tESL_fLi64ELi128ELNS4_4UMMA5MajorE0ELSN_0ELNSM_7ScaleInE0ELSO_0EEEEEENS4_6LayoutISC_NS5_IJNSA_ILi0EEESS_SS_EEEEENS5_IJNS4_10UnderscoreESV_SV_EEEEENS4_13SM90_TMA_LOADENS4_14ComposedLayoutINS4_7SwizzleILi3ELi4ELi3EEENS4_18smem_ptr_flag_bitsILi32EEENSR_INS5_IJNSA_ILi8EEENSA_ILi32EEEEEENS5_IJS15_SB_EEEEEEEvNS4_8identityESY_S19_vS1A_EENS_8epilogue10collective18CollectiveEpilogueINS1C_23Sm100TmaWarpSpecializedILi4ELi2ELi16ELb1ELb0EEEJSG_NS5_IJNSR_ISE_SB_EENSR_IS15_SB_EEEEEfSH_fSH_NS1C_6fusion15FusionCallbacksIS1G_NS1K_17LinearCombinationIffffLNS_15FloatRoundStyleE2EEESG_S1J_JEEENS4_5SM1004TMEM4LOAD26SM100_TMEM_LOAD_16dp128b8xESY_S19_NS4_17SM75_U32x4_LDSM_NENS4_14SM90_TMA_STOREES19_NS4_17SM90_U32x4_STSM_NENS4_39AutoVectorizingCopyWithAssumedAlignmentILi128EEEEEEvvEEEEvNT_6ParamsE:
	.zero		2944


//--------------------- SYMBOLS --------------------------

	.type		.nv.reservedSmem.offset0,@object
	.size		.nv.reservedSmem.offset0,0x4
	.type		.nv.reservedSmem.cap,@object
	.size		.nv.reservedSmem.cap,0x4
	.type		__assertfail,@function
